//
// Generated by NVIDIA NVVM Compiler
//
// Compiler Build ID: CL-36424714
// Cuda compilation tools, release 13.0, V13.0.88
// Based on NVVM 20.0.0
//

.version 9.0
.target sm_100
.address_size 64

	// .globl	_Z15streamingKernelPdS_S_S_S_S_S_S_S_S_S_S_dddiid

.visible .entry _Z15streamingKernelPdS_S_S_S_S_S_S_S_S_S_S_dddiid(
	.param .u64 .ptr .align 1 _Z15streamingKernelPdS_S_S_S_S_S_S_S_S_S_S_dddiid_param_0,
	.param .u64 .ptr .align 1 _Z15streamingKernelPdS_S_S_S_S_S_S_S_S_S_S_dddiid_param_1,
	.param .u64 .ptr .align 1 _Z15streamingKernelPdS_S_S_S_S_S_S_S_S_S_S_dddiid_param_2,
	.param .u64 .ptr .align 1 _Z15streamingKernelPdS_S_S_S_S_S_S_S_S_S_S_dddiid_param_3,
	.param .u64 .ptr .align 1 _Z15streamingKernelPdS_S_S_S_S_S_S_S_S_S_S_dddiid_param_4,
	.param .u64 .ptr .align 1 _Z15streamingKernelPdS_S_S_S_S_S_S_S_S_S_S_dddiid_param_5,
	.param .u64 .ptr .align 1 _Z15streamingKernelPdS_S_S_S_S_S_S_S_S_S_S_dddiid_param_6,
	.param .u64 .ptr .align 1 _Z15streamingKernelPdS_S_S_S_S_S_S_S_S_S_S_dddiid_param_7,
	.param .u64 .ptr .align 1 _Z15streamingKernelPdS_S_S_S_S_S_S_S_S_S_S_dddiid_param_8,
	.param .u64 .ptr .align 1 _Z15streamingKernelPdS_S_S_S_S_S_S_S_S_S_S_dddiid_param_9,
	.param .u64 .ptr .align 1 _Z15streamingKernelPdS_S_S_S_S_S_S_S_S_S_S_dddiid_param_10,
	.param .u64 .ptr .align 1 _Z15streamingKernelPdS_S_S_S_S_S_S_S_S_S_S_dddiid_param_11,
	.param .f64 _Z15streamingKernelPdS_S_S_S_S_S_S_S_S_S_S_dddiid_param_12,
	.param .f64 _Z15streamingKernelPdS_S_S_S_S_S_S_S_S_S_S_dddiid_param_13,
	.param .f64 _Z15streamingKernelPdS_S_S_S_S_S_S_S_S_S_S_dddiid_param_14,
	.param .u32 _Z15streamingKernelPdS_S_S_S_S_S_S_S_S_S_S_dddiid_param_15,
	.param .u32 _Z15streamingKernelPdS_S_S_S_S_S_S_S_S_S_S_dddiid_param_16,
	.param .f64 _Z15streamingKernelPdS_S_S_S_S_S_S_S_S_S_S_dddiid_param_17
)
{
	.reg .pred 	%p<35>;
	.reg .b32 	%r<40>;
	.reg .b64 	%rd<158>;
	.reg .b64 	%fd<509>;

	ld.param.u64 	%rd17, [_Z15streamingKernelPdS_S_S_S_S_S_S_S_S_S_S_dddiid_param_0];
	ld.param.u64 	%rd18, [_Z15streamingKernelPdS_S_S_S_S_S_S_S_S_S_S_dddiid_param_1];
	ld.param.u64 	%rd19, [_Z15streamingKernelPdS_S_S_S_S_S_S_S_S_S_S_dddiid_param_2];
	ld.param.u64 	%rd20, [_Z15streamingKernelPdS_S_S_S_S_S_S_S_S_S_S_dddiid_param_3];
	ld.param.u64 	%rd21, [_Z15streamingKernelPdS_S_S_S_S_S_S_S_S_S_S_dddiid_param_4];
	ld.param.u64 	%rd11, [_Z15streamingKernelPdS_S_S_S_S_S_S_S_S_S_S_dddiid_param_5];
	ld.param.u64 	%rd13, [_Z15streamingKernelPdS_S_S_S_S_S_S_S_S_S_S_dddiid_param_7];
	ld.param.u64 	%rd14, [_Z15streamingKernelPdS_S_S_S_S_S_S_S_S_S_S_dddiid_param_8];
	ld.param.u64 	%rd22, [_Z15streamingKernelPdS_S_S_S_S_S_S_S_S_S_S_dddiid_param_9];
	ld.param.u64 	%rd16, [_Z15streamingKernelPdS_S_S_S_S_S_S_S_S_S_S_dddiid_param_11];
	ld.param.f64 	%fd2, [_Z15streamingKernelPdS_S_S_S_S_S_S_S_S_S_S_dddiid_param_13];
	ld.param.u32 	%r6, [_Z15streamingKernelPdS_S_S_S_S_S_S_S_S_S_S_dddiid_param_15];
	ld.param.u32 	%r7, [_Z15streamingKernelPdS_S_S_S_S_S_S_S_S_S_S_dddiid_param_16];
	ld.param.f64 	%fd4, [_Z15streamingKernelPdS_S_S_S_S_S_S_S_S_S_S_dddiid_param_17];
	cvta.to.global.u64 	%rd1, %rd14;
	cvta.to.global.u64 	%rd2, %rd21;
	cvta.to.global.u64 	%rd3, %rd18;
	cvta.to.global.u64 	%rd4, %rd22;
	cvta.to.global.u64 	%rd5, %rd16;
	cvta.to.global.u64 	%rd6, %rd17;
	cvta.to.global.u64 	%rd7, %rd11;
	cvta.to.global.u64 	%rd8, %rd20;
	cvta.to.global.u64 	%rd9, %rd13;
	cvta.to.global.u64 	%rd10, %rd19;
	mov.u32 	%r9, %ctaid.x;
	mov.u32 	%r10, %ctaid.y;
	mov.u32 	%r11, %tid.x;
	mov.u32 	%r12, %tid.y;
	mov.u32 	%r13, %ntid.x;
	mad.lo.s32 	%r14, %r9, %r13, %r11;
	mov.u32 	%r15, %ntid.y;
	mad.lo.s32 	%r16, %r10, %r15, %r12;
	setp.ne.s32 	%p2, %r14, 0;
	add.s32 	%r3, %r6, -1;
	setp.ne.s32 	%p3, %r14, %r3;
	and.pred  	%p1, %p2, %p3;
	not.pred 	%p4, %p1;
	setp.eq.s32 	%p5, %r16, 0;
	or.pred  	%p6, %p5, %p4;
	add.s32 	%r4, %r7, -1;
	setp.eq.s32 	%p7, %r16, %r4;
	or.pred  	%p8, %p6, %p7;
	@%p8 bra 	$L__BB0_2;
	ld.param.f64 	%fd508, [_Z15streamingKernelPdS_S_S_S_S_S_S_S_S_S_S_dddiid_param_14];
	ld.param.f64 	%fd499, [_Z15streamingKernelPdS_S_S_S_S_S_S_S_S_S_S_dddiid_param_12];
	mul.lo.s32 	%r36, %r6, %r16;
	add.s32 	%r37, %r36, %r14;
	mul.wide.s32 	%rd134, %r37, 8;
	add.s64 	%rd135, %rd10, %rd134;
	ld.global.f64 	%fd437, [%rd135];
	ld.global.f64 	%fd438, [%rd135+-8];
	ld.global.f64 	%fd439, [%rd135+8];
	sub.f64 	%fd440, %fd438, %fd439;
	mul.f64 	%fd441, %fd437, %fd440;
	mul.f64 	%fd442, %fd441, 0d3FE0000000000000;
	div.rn.f64 	%fd443, %fd442, %fd499;
	add.s64 	%rd136, %rd8, %rd134;
	ld.global.f64 	%fd444, [%rd136];
	sub.s32 	%r38, %r36, %r6;
	add.s32 	%r39, %r38, %r14;
	mul.wide.s32 	%rd137, %r39, 8;
	add.s64 	%rd138, %rd10, %rd137;
	ld.global.f64 	%fd445, [%rd138];
	mul.wide.s32 	%rd139, %r6, 8;
	add.s64 	%rd140, %rd135, %rd139;
	ld.global.f64 	%fd446, [%rd140];
	sub.f64 	%fd447, %fd445, %fd446;
	mul.f64 	%fd448, %fd444, %fd447;
	mul.f64 	%fd449, %fd448, 0d3FE0000000000000;
	div.rn.f64 	%fd450, %fd449, %fd2;
	add.f64 	%fd451, %fd443, %fd450;
	add.f64 	%fd452, %fd437, %fd437;
	sub.f64 	%fd453, %fd439, %fd452;
	add.f64 	%fd454, %fd438, %fd453;
	div.rn.f64 	%fd455, %fd454, %fd499;
	div.rn.f64 	%fd456, %fd455, %fd499;
	sub.f64 	%fd457, %fd446, %fd452;
	add.f64 	%fd458, %fd445, %fd457;
	div.rn.f64 	%fd459, %fd458, %fd2;
	div.rn.f64 	%fd460, %fd459, %fd2;
	add.f64 	%fd461, %fd456, %fd460;
	fma.rn.f64 	%fd462, %fd4, %fd461, %fd451;
	fma.rn.f64 	%fd463, %fd508, %fd462, %fd437;
	add.s64 	%rd141, %rd6, %rd134;
	st.global.f64 	[%rd141], %fd463;
	ld.global.f64 	%fd464, [%rd136];
	ld.global.f64 	%fd465, [%rd135];
	ld.global.f64 	%fd466, [%rd136+-8];
	ld.global.f64 	%fd467, [%rd136+8];
	sub.f64 	%fd468, %fd466, %fd467;
	mul.f64 	%fd469, %fd465, %fd468;
	mul.f64 	%fd470, %fd469, 0d3FE0000000000000;
	div.rn.f64 	%fd471, %fd470, %fd499;
	add.s64 	%rd142, %rd8, %rd137;
	ld.global.f64 	%fd472, [%rd142];
	add.s64 	%rd143, %rd136, %rd139;
	ld.global.f64 	%fd473, [%rd143];
	sub.f64 	%fd474, %fd472, %fd473;
	mul.f64 	%fd475, %fd464, %fd474;
	mul.f64 	%fd476, %fd475, 0d3FE0000000000000;
	div.rn.f64 	%fd477, %fd476, %fd2;
	add.f64 	%fd478, %fd471, %fd477;
	add.f64 	%fd479, %fd464, %fd464;
	sub.f64 	%fd480, %fd467, %fd479;
	add.f64 	%fd481, %fd466, %fd480;
	div.rn.f64 	%fd482, %fd481, %fd499;
	div.rn.f64 	%fd483, %fd482, %fd499;
	sub.f64 	%fd484, %fd473, %fd479;
	add.f64 	%fd485, %fd472, %fd484;
	div.rn.f64 	%fd486, %fd485, %fd2;
	div.rn.f64 	%fd487, %fd486, %fd2;
	add.f64 	%fd488, %fd483, %fd487;
	fma.rn.f64 	%fd489, %fd4, %fd488, %fd478;
	fma.rn.f64 	%fd490, %fd508, %fd489, %fd464;
	add.s64 	%rd144, %rd3, %rd134;
	st.global.f64 	[%rd144], %fd490;
	bra.uni 	$L__BB0_18;
$L__BB0_2:
	setp.eq.s32 	%p9, %r16, %r4;
	setp.eq.s32 	%p10, %r16, 0;
	setp.ne.s32 	%p11, %r14, 0;
	or.pred  	%p12, %p10, %p9;
	or.pred  	%p13, %p12, %p11;
	@%p13 bra 	$L__BB0_4;
	ld.param.f64 	%fd507, [_Z15streamingKernelPdS_S_S_S_S_S_S_S_S_S_S_dddiid_param_14];
	ld.param.f64 	%fd498, [_Z15streamingKernelPdS_S_S_S_S_S_S_S_S_S_S_dddiid_param_12];
	ld.param.u64 	%rd155, [_Z15streamingKernelPdS_S_S_S_S_S_S_S_S_S_S_dddiid_param_10];
	ld.param.u64 	%rd149, [_Z15streamingKernelPdS_S_S_S_S_S_S_S_S_S_S_dddiid_param_6];
	mul.lo.s32 	%r34, %r6, %r16;
	mul.wide.s32 	%rd118, %r34, 8;
	add.s64 	%rd119, %rd10, %rd118;
	ld.global.f64 	%fd383, [%rd119];
	cvta.to.global.u64 	%rd120, %rd149;
	mul.wide.u32 	%rd121, %r16, 8;
	add.s64 	%rd122, %rd120, %rd121;
	ld.global.f64 	%fd384, [%rd122];
	ld.global.f64 	%fd385, [%rd119+8];
	sub.f64 	%fd386, %fd384, %fd385;
	mul.f64 	%fd387, %fd383, %fd386;
	mul.f64 	%fd388, %fd387, 0d3FE0000000000000;
	div.rn.f64 	%fd389, %fd388, %fd498;
	add.s64 	%rd123, %rd8, %rd118;
	ld.global.f64 	%fd390, [%rd123];
	sub.s32 	%r35, %r34, %r6;
	mul.wide.s32 	%rd124, %r35, 8;
	add.s64 	%rd125, %rd10, %rd124;
	ld.global.f64 	%fd391, [%rd125];
	mul.wide.s32 	%rd126, %r6, 8;
	add.s64 	%rd127, %rd119, %rd126;
	ld.global.f64 	%fd392, [%rd127];
	sub.f64 	%fd393, %fd391, %fd392;
	mul.f64 	%fd394, %fd390, %fd393;
	mul.f64 	%fd395, %fd394, 0d3FE0000000000000;
	div.rn.f64 	%fd396, %fd395, %fd2;
	add.f64 	%fd397, %fd389, %fd396;
	add.f64 	%fd398, %fd383, %fd383;
	sub.f64 	%fd399, %fd385, %fd398;
	add.f64 	%fd400, %fd384, %fd399;
	div.rn.f64 	%fd401, %fd400, %fd498;
	div.rn.f64 	%fd402, %fd401, %fd498;
	sub.f64 	%fd403, %fd392, %fd398;
	add.f64 	%fd404, %fd391, %fd403;
	div.rn.f64 	%fd405, %fd404, %fd2;
	div.rn.f64 	%fd406, %fd405, %fd2;
	add.f64 	%fd407, %fd402, %fd406;
	fma.rn.f64 	%fd408, %fd4, %fd407, %fd397;
	fma.rn.f64 	%fd409, %fd507, %fd408, %fd383;
	add.s64 	%rd128, %rd6, %rd118;
	st.global.f64 	[%rd128], %fd409;
	ld.global.f64 	%fd410, [%rd123];
	ld.global.f64 	%fd411, [%rd119];
	cvta.to.global.u64 	%rd129, %rd155;
	add.s64 	%rd130, %rd129, %rd121;
	ld.global.f64 	%fd412, [%rd130];
	ld.global.f64 	%fd413, [%rd123+8];
	sub.f64 	%fd414, %fd412, %fd413;
	mul.f64 	%fd415, %fd411, %fd414;
	mul.f64 	%fd416, %fd415, 0d3FE0000000000000;
	div.rn.f64 	%fd417, %fd416, %fd498;
	add.s64 	%rd131, %rd8, %rd124;
	ld.global.f64 	%fd418, [%rd131];
	add.s64 	%rd132, %rd123, %rd126;
	ld.global.f64 	%fd419, [%rd132];
	sub.f64 	%fd420, %fd418, %fd419;
	mul.f64 	%fd421, %fd410, %fd420;
	mul.f64 	%fd422, %fd421, 0d3FE0000000000000;
	div.rn.f64 	%fd423, %fd422, %fd2;
	add.f64 	%fd424, %fd417, %fd423;
	add.f64 	%fd425, %fd410, %fd410;
	sub.f64 	%fd426, %fd413, %fd425;
	add.f64 	%fd427, %fd412, %fd426;
	div.rn.f64 	%fd428, %fd427, %fd498;
	div.rn.f64 	%fd429, %fd428, %fd498;
	sub.f64 	%fd430, %fd419, %fd425;
	add.f64 	%fd431, %fd418, %fd430;
	div.rn.f64 	%fd432, %fd431, %fd2;
	div.rn.f64 	%fd433, %fd432, %fd2;
	add.f64 	%fd434, %fd429, %fd433;
	fma.rn.f64 	%fd435, %fd4, %fd434, %fd424;
	fma.rn.f64 	%fd436, %fd507, %fd435, %fd410;
	add.s64 	%rd133, %rd3, %rd118;
	st.global.f64 	[%rd133], %fd436;
	bra.uni 	$L__BB0_18;
$L__BB0_4:
	setp.eq.s32 	%p14, %r16, %r4;
	setp.eq.s32 	%p15, %r16, 0;
	setp.ne.s32 	%p16, %r14, %r3;
	or.pred  	%p17, %p15, %p14;
	or.pred  	%p18, %p17, %p16;
	@%p18 bra 	$L__BB0_6;
	ld.param.f64 	%fd506, [_Z15streamingKernelPdS_S_S_S_S_S_S_S_S_S_S_dddiid_param_14];
	ld.param.f64 	%fd497, [_Z15streamingKernelPdS_S_S_S_S_S_S_S_S_S_S_dddiid_param_12];
	ld.param.u64 	%rd157, [_Z15streamingKernelPdS_S_S_S_S_S_S_S_S_S_S_dddiid_param_11];
	ld.param.u64 	%rd151, [_Z15streamingKernelPdS_S_S_S_S_S_S_S_S_S_S_dddiid_param_7];
	mul.lo.s32 	%r30, %r6, %r16;
	add.s32 	%r31, %r30, %r14;
	mul.wide.s32 	%rd102, %r31, 8;
	add.s64 	%rd103, %rd10, %rd102;
	ld.global.f64 	%fd329, [%rd103];
	ld.global.f64 	%fd330, [%rd103+-8];
	cvta.to.global.u64 	%rd104, %rd151;
	mul.wide.u32 	%rd105, %r16, 8;
	add.s64 	%rd106, %rd104, %rd105;
	ld.global.f64 	%fd331, [%rd106];
	sub.f64 	%fd332, %fd330, %fd331;
	mul.f64 	%fd333, %fd329, %fd332;
	mul.f64 	%fd334, %fd333, 0d3FE0000000000000;
	div.rn.f64 	%fd335, %fd334, %fd497;
	add.s64 	%rd107, %rd8, %rd102;
	ld.global.f64 	%fd336, [%rd107];
	sub.s32 	%r32, %r30, %r6;
	add.s32 	%r33, %r32, %r14;
	mul.wide.s32 	%rd108, %r33, 8;
	add.s64 	%rd109, %rd10, %rd108;
	ld.global.f64 	%fd337, [%rd109];
	mul.wide.s32 	%rd110, %r6, 8;
	add.s64 	%rd111, %rd103, %rd110;
	ld.global.f64 	%fd338, [%rd111];
	sub.f64 	%fd339, %fd337, %fd338;
	mul.f64 	%fd340, %fd336, %fd339;
	mul.f64 	%fd341, %fd340, 0d3FE0000000000000;
	div.rn.f64 	%fd342, %fd341, %fd2;
	add.f64 	%fd343, %fd335, %fd342;
	add.f64 	%fd344, %fd329, %fd329;
	sub.f64 	%fd345, %fd331, %fd344;
	add.f64 	%fd346, %fd330, %fd345;
	div.rn.f64 	%fd347, %fd346, %fd497;
	div.rn.f64 	%fd348, %fd347, %fd497;
	sub.f64 	%fd349, %fd338, %fd344;
	add.f64 	%fd350, %fd337, %fd349;
	div.rn.f64 	%fd351, %fd350, %fd2;
	div.rn.f64 	%fd352, %fd351, %fd2;
	add.f64 	%fd353, %fd348, %fd352;
	fma.rn.f64 	%fd354, %fd4, %fd353, %fd343;
	fma.rn.f64 	%fd355, %fd506, %fd354, %fd329;
	add.s64 	%rd112, %rd6, %rd102;
	st.global.f64 	[%rd112], %fd355;
	ld.global.f64 	%fd356, [%rd107];
	ld.global.f64 	%fd357, [%rd103];
	ld.global.f64 	%fd358, [%rd107+-8];
	cvta.to.global.u64 	%rd113, %rd157;
	add.s64 	%rd114, %rd113, %rd105;
	ld.global.f64 	%fd359, [%rd114];
	sub.f64 	%fd360, %fd358, %fd359;
	mul.f64 	%fd361, %fd357, %fd360;
	mul.f64 	%fd362, %fd361, 0d3FE0000000000000;
	div.rn.f64 	%fd363, %fd362, %fd497;
	add.s64 	%rd115, %rd8, %rd108;
	ld.global.f64 	%fd364, [%rd115];
	add.s64 	%rd116, %rd107, %rd110;
	ld.global.f64 	%fd365, [%rd116];
	sub.f64 	%fd366, %fd364, %fd365;
	mul.f64 	%fd367, %fd356, %fd366;
	mul.f64 	%fd368, %fd367, 0d3FE0000000000000;
	div.rn.f64 	%fd369, %fd368, %fd2;
	add.f64 	%fd370, %fd363, %fd369;
	add.f64 	%fd371, %fd356, %fd356;
	sub.f64 	%fd372, %fd359, %fd371;
	add.f64 	%fd373, %fd358, %fd372;
	div.rn.f64 	%fd374, %fd373, %fd497;
	div.rn.f64 	%fd375, %fd374, %fd497;
	sub.f64 	%fd376, %fd365, %fd371;
	add.f64 	%fd377, %fd364, %fd376;
	div.rn.f64 	%fd378, %fd377, %fd2;
	div.rn.f64 	%fd379, %fd378, %fd2;
	add.f64 	%fd380, %fd375, %fd379;
	fma.rn.f64 	%fd381, %fd4, %fd380, %fd370;
	fma.rn.f64 	%fd382, %fd506, %fd381, %fd356;
	add.s64 	%rd117, %rd3, %rd102;
	st.global.f64 	[%rd117], %fd382;
	bra.uni 	$L__BB0_18;
$L__BB0_6:
	setp.ne.s32 	%p19, %r16, 0;
	or.pred  	%p21, %p19, %p4;
	@%p21 bra 	$L__BB0_8;
	ld.param.f64 	%fd505, [_Z15streamingKernelPdS_S_S_S_S_S_S_S_S_S_S_dddiid_param_14];
	ld.param.f64 	%fd496, [_Z15streamingKernelPdS_S_S_S_S_S_S_S_S_S_S_dddiid_param_12];
	mul.wide.s32 	%rd92, %r14, 8;
	add.s64 	%rd93, %rd10, %rd92;
	ld.global.f64 	%fd275, [%rd93];
	ld.global.f64 	%fd276, [%rd93+-8];
	ld.global.f64 	%fd277, [%rd93+8];
	sub.f64 	%fd278, %fd276, %fd277;
	mul.f64 	%fd279, %fd275, %fd278;
	mul.f64 	%fd280, %fd279, 0d3FE0000000000000;
	div.rn.f64 	%fd281, %fd280, %fd496;
	add.s64 	%rd94, %rd8, %rd92;
	ld.global.f64 	%fd282, [%rd94];
	add.s64 	%rd95, %rd2, %rd92;
	ld.global.f64 	%fd283, [%rd95];
	mul.wide.s32 	%rd96, %r6, 8;
	add.s64 	%rd97, %rd93, %rd96;
	ld.global.f64 	%fd284, [%rd97];
	sub.f64 	%fd285, %fd283, %fd284;
	mul.f64 	%fd286, %fd282, %fd285;
	mul.f64 	%fd287, %fd286, 0d3FE0000000000000;
	div.rn.f64 	%fd288, %fd287, %fd2;
	add.f64 	%fd289, %fd281, %fd288;
	add.f64 	%fd290, %fd275, %fd275;
	sub.f64 	%fd291, %fd277, %fd290;
	add.f64 	%fd292, %fd276, %fd291;
	div.rn.f64 	%fd293, %fd292, %fd496;
	div.rn.f64 	%fd294, %fd293, %fd496;
	sub.f64 	%fd295, %fd284, %fd290;
	add.f64 	%fd296, %fd283, %fd295;
	div.rn.f64 	%fd297, %fd296, %fd2;
	div.rn.f64 	%fd298, %fd297, %fd2;
	add.f64 	%fd299, %fd294, %fd298;
	fma.rn.f64 	%fd300, %fd4, %fd299, %fd289;
	fma.rn.f64 	%fd301, %fd505, %fd300, %fd275;
	add.s64 	%rd98, %rd6, %rd92;
	st.global.f64 	[%rd98], %fd301;
	ld.global.f64 	%fd302, [%rd94];
	ld.global.f64 	%fd303, [%rd93];
	ld.global.f64 	%fd304, [%rd94+-8];
	ld.global.f64 	%fd305, [%rd94+8];
	sub.f64 	%fd306, %fd304, %fd305;
	mul.f64 	%fd307, %fd303, %fd306;
	mul.f64 	%fd308, %fd307, 0d3FE0000000000000;
	div.rn.f64 	%fd309, %fd308, %fd496;
	add.s64 	%rd99, %rd1, %rd92;
	ld.global.f64 	%fd310, [%rd99];
	add.s64 	%rd100, %rd94, %rd96;
	ld.global.f64 	%fd311, [%rd100];
	sub.f64 	%fd312, %fd310, %fd311;
	mul.f64 	%fd313, %fd302, %fd312;
	mul.f64 	%fd314, %fd313, 0d3FE0000000000000;
	div.rn.f64 	%fd315, %fd314, %fd2;
	add.f64 	%fd316, %fd309, %fd315;
	add.f64 	%fd317, %fd302, %fd302;
	sub.f64 	%fd318, %fd305, %fd317;
	add.f64 	%fd319, %fd304, %fd318;
	div.rn.f64 	%fd320, %fd319, %fd496;
	div.rn.f64 	%fd321, %fd320, %fd496;
	sub.f64 	%fd322, %fd311, %fd317;
	add.f64 	%fd323, %fd310, %fd322;
	div.rn.f64 	%fd324, %fd323, %fd2;
	div.rn.f64 	%fd325, %fd324, %fd2;
	add.f64 	%fd326, %fd321, %fd325;
	fma.rn.f64 	%fd327, %fd4, %fd326, %fd316;
	fma.rn.f64 	%fd328, %fd505, %fd327, %fd302;
	add.s64 	%rd101, %rd3, %rd92;
	st.global.f64 	[%rd101], %fd328;
	bra.uni 	$L__BB0_18;
$L__BB0_8:
	setp.ne.s32 	%p22, %r16, %r4;
	or.pred  	%p24, %p4, %p22;
	@%p24 bra 	$L__BB0_10;
	ld.param.f64 	%fd504, [_Z15streamingKernelPdS_S_S_S_S_S_S_S_S_S_S_dddiid_param_14];
	ld.param.f64 	%fd495, [_Z15streamingKernelPdS_S_S_S_S_S_S_S_S_S_S_dddiid_param_12];
	ld.param.u64 	%rd146, [_Z15streamingKernelPdS_S_S_S_S_S_S_S_S_S_S_dddiid_param_5];
	mul.lo.s32 	%r26, %r6, %r16;
	add.s32 	%r27, %r26, %r14;
	mul.wide.s32 	%rd80, %r27, 8;
	add.s64 	%rd81, %rd10, %rd80;
	ld.global.f64 	%fd221, [%rd81];
	ld.global.f64 	%fd222, [%rd81+-8];
	ld.global.f64 	%fd223, [%rd81+8];
	sub.f64 	%fd224, %fd222, %fd223;
	mul.f64 	%fd225, %fd221, %fd224;
	mul.f64 	%fd226, %fd225, 0d3FE0000000000000;
	div.rn.f64 	%fd227, %fd226, %fd495;
	add.s64 	%rd82, %rd8, %rd80;
	ld.global.f64 	%fd228, [%rd82];
	sub.s32 	%r28, %r26, %r6;
	add.s32 	%r29, %r28, %r14;
	mul.wide.s32 	%rd83, %r29, 8;
	add.s64 	%rd84, %rd10, %rd83;
	ld.global.f64 	%fd229, [%rd84];
	cvta.to.global.u64 	%rd85, %rd146;
	mul.wide.s32 	%rd86, %r14, 8;
	add.s64 	%rd87, %rd85, %rd86;
	ld.global.f64 	%fd230, [%rd87];
	sub.f64 	%fd231, %fd229, %fd230;
	mul.f64 	%fd232, %fd228, %fd231;
	mul.f64 	%fd233, %fd232, 0d3FE0000000000000;
	div.rn.f64 	%fd234, %fd233, %fd2;
	add.f64 	%fd235, %fd227, %fd234;
	add.f64 	%fd236, %fd221, %fd221;
	sub.f64 	%fd237, %fd223, %fd236;
	add.f64 	%fd238, %fd222, %fd237;
	div.rn.f64 	%fd239, %fd238, %fd495;
	div.rn.f64 	%fd240, %fd239, %fd495;
	sub.f64 	%fd241, %fd230, %fd236;
	add.f64 	%fd242, %fd229, %fd241;
	div.rn.f64 	%fd243, %fd242, %fd2;
	div.rn.f64 	%fd244, %fd243, %fd2;
	add.f64 	%fd245, %fd240, %fd244;
	fma.rn.f64 	%fd246, %fd4, %fd245, %fd235;
	fma.rn.f64 	%fd247, %fd504, %fd246, %fd221;
	add.s64 	%rd88, %rd6, %rd80;
	st.global.f64 	[%rd88], %fd247;
	ld.global.f64 	%fd248, [%rd82];
	ld.global.f64 	%fd249, [%rd81];
	ld.global.f64 	%fd250, [%rd82+-8];
	ld.global.f64 	%fd251, [%rd82+8];
	sub.f64 	%fd252, %fd250, %fd251;
	mul.f64 	%fd253, %fd249, %fd252;
	mul.f64 	%fd254, %fd253, 0d3FE0000000000000;
	div.rn.f64 	%fd255, %fd254, %fd495;
	add.s64 	%rd89, %rd8, %rd83;
	ld.global.f64 	%fd256, [%rd89];
	add.s64 	%rd90, %rd4, %rd86;
	ld.global.f64 	%fd257, [%rd90];
	sub.f64 	%fd258, %fd256, %fd257;
	mul.f64 	%fd259, %fd248, %fd258;
	mul.f64 	%fd260, %fd259, 0d3FE0000000000000;
	div.rn.f64 	%fd261, %fd260, %fd2;
	add.f64 	%fd262, %fd255, %fd261;
	add.f64 	%fd263, %fd248, %fd248;
	sub.f64 	%fd264, %fd251, %fd263;
	add.f64 	%fd265, %fd250, %fd264;
	div.rn.f64 	%fd266, %fd265, %fd495;
	div.rn.f64 	%fd267, %fd266, %fd495;
	sub.f64 	%fd268, %fd257, %fd263;
	add.f64 	%fd269, %fd256, %fd268;
	div.rn.f64 	%fd270, %fd269, %fd2;
	div.rn.f64 	%fd271, %fd270, %fd2;
	add.f64 	%fd272, %fd267, %fd271;
	fma.rn.f64 	%fd273, %fd4, %fd272, %fd262;
	fma.rn.f64 	%fd274, %fd504, %fd273, %fd248;
	add.s64 	%rd91, %rd3, %rd80;
	st.global.f64 	[%rd91], %fd274;
	bra.uni 	$L__BB0_18;
$L__BB0_10:
	or.b32  	%r17, %r14, %r16;
	setp.ne.s32 	%p25, %r17, 0;
	@%p25 bra 	$L__BB0_12;
	ld.param.f64 	%fd503, [_Z15streamingKernelPdS_S_S_S_S_S_S_S_S_S_S_dddiid_param_14];
	ld.param.f64 	%fd494, [_Z15streamingKernelPdS_S_S_S_S_S_S_S_S_S_S_dddiid_param_12];
	ld.param.u64 	%rd154, [_Z15streamingKernelPdS_S_S_S_S_S_S_S_S_S_S_dddiid_param_10];
	ld.param.u64 	%rd152, [_Z15streamingKernelPdS_S_S_S_S_S_S_S_S_S_S_dddiid_param_8];
	ld.param.u64 	%rd148, [_Z15streamingKernelPdS_S_S_S_S_S_S_S_S_S_S_dddiid_param_6];
	mad.lo.s32 	%r24, %r6, %r16, %r14;
	mul.wide.u32 	%rd63, %r24, 8;
	add.s64 	%rd64, %rd10, %rd63;
	ld.global.f64 	%fd167, [%rd64];
	cvta.to.global.u64 	%rd65, %rd148;
	mul.wide.u32 	%rd66, %r16, 8;
	add.s64 	%rd67, %rd65, %rd66;
	ld.global.f64 	%fd168, [%rd67];
	ld.global.f64 	%fd169, [%rd64+8];
	sub.f64 	%fd170, %fd168, %fd169;
	mul.f64 	%fd171, %fd167, %fd170;
	mul.f64 	%fd172, %fd171, 0d3FE0000000000000;
	div.rn.f64 	%fd173, %fd172, %fd494;
	add.s64 	%rd68, %rd8, %rd63;
	ld.global.f64 	%fd174, [%rd68];
	mul.wide.u32 	%rd69, %r14, 8;
	add.s64 	%rd70, %rd2, %rd69;
	ld.global.f64 	%fd175, [%rd70];
	add.s32 	%r25, %r24, %r6;
	mul.wide.s32 	%rd71, %r25, 8;
	add.s64 	%rd72, %rd10, %rd71;
	ld.global.f64 	%fd176, [%rd72];
	sub.f64 	%fd177, %fd175, %fd176;
	mul.f64 	%fd178, %fd174, %fd177;
	mul.f64 	%fd179, %fd178, 0d3FE0000000000000;
	div.rn.f64 	%fd180, %fd179, %fd2;
	add.f64 	%fd181, %fd173, %fd180;
	add.f64 	%fd182, %fd167, %fd167;
	sub.f64 	%fd183, %fd169, %fd182;
	add.f64 	%fd184, %fd168, %fd183;
	div.rn.f64 	%fd185, %fd184, %fd494;
	div.rn.f64 	%fd186, %fd185, %fd494;
	sub.f64 	%fd187, %fd176, %fd182;
	add.f64 	%fd188, %fd175, %fd187;
	div.rn.f64 	%fd189, %fd188, %fd2;
	div.rn.f64 	%fd190, %fd189, %fd2;
	add.f64 	%fd191, %fd186, %fd190;
	fma.rn.f64 	%fd192, %fd4, %fd191, %fd181;
	fma.rn.f64 	%fd193, %fd503, %fd192, %fd167;
	add.s64 	%rd73, %rd6, %rd63;
	st.global.f64 	[%rd73], %fd193;
	ld.global.f64 	%fd194, [%rd68];
	ld.global.f64 	%fd195, [%rd64];
	cvta.to.global.u64 	%rd74, %rd154;
	add.s64 	%rd75, %rd74, %rd66;
	ld.global.f64 	%fd196, [%rd75];
	ld.global.f64 	%fd197, [%rd68+8];
	sub.f64 	%fd198, %fd196, %fd197;
	mul.f64 	%fd199, %fd195, %fd198;
	mul.f64 	%fd200, %fd199, 0d3FE0000000000000;
	div.rn.f64 	%fd201, %fd200, %fd494;
	cvta.to.global.u64 	%rd76, %rd152;
	add.s64 	%rd77, %rd76, %rd69;
	ld.global.f64 	%fd202, [%rd77];
	add.s64 	%rd78, %rd8, %rd71;
	ld.global.f64 	%fd203, [%rd78];
	sub.f64 	%fd204, %fd202, %fd203;
	mul.f64 	%fd205, %fd194, %fd204;
	mul.f64 	%fd206, %fd205, 0d3FE0000000000000;
	div.rn.f64 	%fd207, %fd206, %fd2;
	add.f64 	%fd208, %fd201, %fd207;
	add.f64 	%fd209, %fd194, %fd194;
	sub.f64 	%fd210, %fd197, %fd209;
	add.f64 	%fd211, %fd196, %fd210;
	div.rn.f64 	%fd212, %fd211, %fd494;
	div.rn.f64 	%fd213, %fd212, %fd494;
	sub.f64 	%fd214, %fd203, %fd209;
	add.f64 	%fd215, %fd202, %fd214;
	div.rn.f64 	%fd216, %fd215, %fd2;
	div.rn.f64 	%fd217, %fd216, %fd2;
	add.f64 	%fd218, %fd213, %fd217;
	fma.rn.f64 	%fd219, %fd4, %fd218, %fd208;
	fma.rn.f64 	%fd220, %fd503, %fd219, %fd194;
	add.s64 	%rd79, %rd3, %rd63;
	st.global.f64 	[%rd79], %fd220;
	bra.uni 	$L__BB0_18;
$L__BB0_12:
	setp.ne.s32 	%p26, %r16, %r4;
	setp.ne.s32 	%p27, %r14, 0;
	or.pred  	%p28, %p27, %p26;
	@%p28 bra 	$L__BB0_14;
	ld.param.f64 	%fd502, [_Z15streamingKernelPdS_S_S_S_S_S_S_S_S_S_S_dddiid_param_14];
	ld.param.f64 	%fd493, [_Z15streamingKernelPdS_S_S_S_S_S_S_S_S_S_S_dddiid_param_12];
	ld.param.u64 	%rd153, [_Z15streamingKernelPdS_S_S_S_S_S_S_S_S_S_S_dddiid_param_10];
	ld.param.u64 	%rd147, [_Z15streamingKernelPdS_S_S_S_S_S_S_S_S_S_S_dddiid_param_6];
	mul.lo.s32 	%r22, %r6, %r16;
	mul.wide.s32 	%rd50, %r22, 8;
	add.s64 	%rd51, %rd10, %rd50;
	ld.global.f64 	%fd113, [%rd51];
	cvta.to.global.u64 	%rd52, %rd147;
	mul.wide.u32 	%rd53, %r16, 8;
	add.s64 	%rd54, %rd52, %rd53;
	ld.global.f64 	%fd114, [%rd54];
	ld.global.f64 	%fd115, [%rd51+8];
	sub.f64 	%fd116, %fd114, %fd115;
	mul.f64 	%fd117, %fd113, %fd116;
	mul.f64 	%fd118, %fd117, 0d3FE0000000000000;
	div.rn.f64 	%fd119, %fd118, %fd493;
	add.s64 	%rd55, %rd8, %rd50;
	ld.global.f64 	%fd120, [%rd55];
	sub.s32 	%r23, %r22, %r6;
	mul.wide.s32 	%rd56, %r23, 8;
	add.s64 	%rd57, %rd10, %rd56;
	ld.global.f64 	%fd121, [%rd57];
	ld.global.f64 	%fd122, [%rd7];
	sub.f64 	%fd123, %fd121, %fd122;
	mul.f64 	%fd124, %fd120, %fd123;
	mul.f64 	%fd125, %fd124, 0d3FE0000000000000;
	div.rn.f64 	%fd126, %fd125, %fd2;
	add.f64 	%fd127, %fd119, %fd126;
	add.f64 	%fd128, %fd113, %fd113;
	sub.f64 	%fd129, %fd115, %fd128;
	add.f64 	%fd130, %fd114, %fd129;
	div.rn.f64 	%fd131, %fd130, %fd493;
	div.rn.f64 	%fd132, %fd131, %fd493;
	sub.f64 	%fd133, %fd122, %fd128;
	add.f64 	%fd134, %fd121, %fd133;
	div.rn.f64 	%fd135, %fd134, %fd2;
	div.rn.f64 	%fd136, %fd135, %fd2;
	add.f64 	%fd137, %fd132, %fd136;
	fma.rn.f64 	%fd138, %fd4, %fd137, %fd127;
	fma.rn.f64 	%fd139, %fd502, %fd138, %fd113;
	add.s64 	%rd58, %rd6, %rd50;
	st.global.f64 	[%rd58], %fd139;
	ld.global.f64 	%fd140, [%rd55];
	ld.global.f64 	%fd141, [%rd51];
	cvta.to.global.u64 	%rd59, %rd153;
	add.s64 	%rd60, %rd59, %rd53;
	ld.global.f64 	%fd142, [%rd60];
	ld.global.f64 	%fd143, [%rd55+8];
	sub.f64 	%fd144, %fd142, %fd143;
	mul.f64 	%fd145, %fd141, %fd144;
	mul.f64 	%fd146, %fd145, 0d3FE0000000000000;
	div.rn.f64 	%fd147, %fd146, %fd493;
	add.s64 	%rd61, %rd8, %rd56;
	ld.global.f64 	%fd148, [%rd61];
	ld.global.f64 	%fd149, [%rd4];
	sub.f64 	%fd150, %fd148, %fd149;
	mul.f64 	%fd151, %fd140, %fd150;
	mul.f64 	%fd152, %fd151, 0d3FE0000000000000;
	div.rn.f64 	%fd153, %fd152, %fd2;
	add.f64 	%fd154, %fd147, %fd153;
	add.f64 	%fd155, %fd140, %fd140;
	sub.f64 	%fd156, %fd143, %fd155;
	add.f64 	%fd157, %fd142, %fd156;
	div.rn.f64 	%fd158, %fd157, %fd493;
	div.rn.f64 	%fd159, %fd158, %fd493;
	sub.f64 	%fd160, %fd149, %fd155;
	add.f64 	%fd161, %fd148, %fd160;
	div.rn.f64 	%fd162, %fd161, %fd2;
	div.rn.f64 	%fd163, %fd162, %fd2;
	add.f64 	%fd164, %fd159, %fd163;
	fma.rn.f64 	%fd165, %fd4, %fd164, %fd154;
	fma.rn.f64 	%fd166, %fd502, %fd165, %fd140;
	add.s64 	%rd62, %rd3, %rd50;
	st.global.f64 	[%rd62], %fd166;
	bra.uni 	$L__BB0_18;
$L__BB0_14:
	setp.ne.s32 	%p29, %r16, 0;
	setp.ne.s32 	%p30, %r14, %r3;
	or.pred  	%p31, %p29, %p30;
	@%p31 bra 	$L__BB0_16;
	ld.param.f64 	%fd501, [_Z15streamingKernelPdS_S_S_S_S_S_S_S_S_S_S_dddiid_param_14];
	ld.param.f64 	%fd492, [_Z15streamingKernelPdS_S_S_S_S_S_S_S_S_S_S_dddiid_param_12];
	mul.wide.s32 	%rd40, %r14, 8;
	add.s64 	%rd41, %rd10, %rd40;
	ld.global.f64 	%fd59, [%rd41];
	ld.global.f64 	%fd60, [%rd41+-8];
	ld.global.f64 	%fd61, [%rd9];
	sub.f64 	%fd62, %fd60, %fd61;
	mul.f64 	%fd63, %fd59, %fd62;
	mul.f64 	%fd64, %fd63, 0d3FE0000000000000;
	div.rn.f64 	%fd65, %fd64, %fd492;
	add.s64 	%rd42, %rd8, %rd40;
	ld.global.f64 	%fd66, [%rd42];
	add.s64 	%rd43, %rd2, %rd40;
	ld.global.f64 	%fd67, [%rd43];
	mul.wide.s32 	%rd44, %r6, 8;
	add.s64 	%rd45, %rd41, %rd44;
	ld.global.f64 	%fd68, [%rd45];
	sub.f64 	%fd69, %fd67, %fd68;
	mul.f64 	%fd70, %fd66, %fd69;
	mul.f64 	%fd71, %fd70, 0d3FE0000000000000;
	div.rn.f64 	%fd72, %fd71, %fd2;
	add.f64 	%fd73, %fd65, %fd72;
	add.f64 	%fd74, %fd59, %fd59;
	sub.f64 	%fd75, %fd61, %fd74;
	add.f64 	%fd76, %fd60, %fd75;
	div.rn.f64 	%fd77, %fd76, %fd492;
	div.rn.f64 	%fd78, %fd77, %fd492;
	sub.f64 	%fd79, %fd68, %fd74;
	add.f64 	%fd80, %fd67, %fd79;
	div.rn.f64 	%fd81, %fd80, %fd2;
	div.rn.f64 	%fd82, %fd81, %fd2;
	add.f64 	%fd83, %fd78, %fd82;
	fma.rn.f64 	%fd84, %fd4, %fd83, %fd73;
	fma.rn.f64 	%fd85, %fd501, %fd84, %fd59;
	add.s64 	%rd46, %rd6, %rd40;
	st.global.f64 	[%rd46], %fd85;
	ld.global.f64 	%fd86, [%rd42];
	ld.global.f64 	%fd87, [%rd41];
	ld.global.f64 	%fd88, [%rd42+-8];
	ld.global.f64 	%fd89, [%rd5];
	sub.f64 	%fd90, %fd88, %fd89;
	mul.f64 	%fd91, %fd87, %fd90;
	mul.f64 	%fd92, %fd91, 0d3FE0000000000000;
	div.rn.f64 	%fd93, %fd92, %fd492;
	add.s64 	%rd47, %rd1, %rd40;
	ld.global.f64 	%fd94, [%rd47];
	add.s64 	%rd48, %rd42, %rd44;
	ld.global.f64 	%fd95, [%rd48];
	sub.f64 	%fd96, %fd94, %fd95;
	mul.f64 	%fd97, %fd86, %fd96;
	mul.f64 	%fd98, %fd97, 0d3FE0000000000000;
	div.rn.f64 	%fd99, %fd98, %fd2;
	add.f64 	%fd100, %fd93, %fd99;
	add.f64 	%fd101, %fd86, %fd86;
	sub.f64 	%fd102, %fd89, %fd101;
	add.f64 	%fd103, %fd88, %fd102;
	div.rn.f64 	%fd104, %fd103, %fd492;
	div.rn.f64 	%fd105, %fd104, %fd492;
	sub.f64 	%fd106, %fd95, %fd101;
	add.f64 	%fd107, %fd94, %fd106;
	div.rn.f64 	%fd108, %fd107, %fd2;
	div.rn.f64 	%fd109, %fd108, %fd2;
	add.f64 	%fd110, %fd105, %fd109;
	fma.rn.f64 	%fd111, %fd4, %fd110, %fd100;
	fma.rn.f64 	%fd112, %fd501, %fd111, %fd86;
	add.s64 	%rd49, %rd3, %rd40;
	st.global.f64 	[%rd49], %fd112;
	bra.uni 	$L__BB0_18;
$L__BB0_16:
	setp.ne.s32 	%p32, %r16, %r4;
	setp.ne.s32 	%p33, %r14, %r3;
	or.pred  	%p34, %p33, %p32;
	@%p34 bra 	$L__BB0_18;
	ld.param.f64 	%fd500, [_Z15streamingKernelPdS_S_S_S_S_S_S_S_S_S_S_dddiid_param_14];
	ld.param.f64 	%fd491, [_Z15streamingKernelPdS_S_S_S_S_S_S_S_S_S_S_dddiid_param_12];
	ld.param.u64 	%rd156, [_Z15streamingKernelPdS_S_S_S_S_S_S_S_S_S_S_dddiid_param_11];
	ld.param.u64 	%rd150, [_Z15streamingKernelPdS_S_S_S_S_S_S_S_S_S_S_dddiid_param_7];
	ld.param.u64 	%rd145, [_Z15streamingKernelPdS_S_S_S_S_S_S_S_S_S_S_dddiid_param_5];
	mul.lo.s32 	%r18, %r6, %r16;
	add.s32 	%r19, %r18, %r14;
	mul.wide.s32 	%rd23, %r19, 8;
	add.s64 	%rd24, %rd10, %rd23;
	ld.global.f64 	%fd5, [%rd24];
	ld.global.f64 	%fd6, [%rd24+-8];
	cvta.to.global.u64 	%rd25, %rd150;
	mul.wide.u32 	%rd26, %r16, 8;
	add.s64 	%rd27, %rd25, %rd26;
	ld.global.f64 	%fd7, [%rd27];
	sub.f64 	%fd8, %fd6, %fd7;
	mul.f64 	%fd9, %fd5, %fd8;
	mul.f64 	%fd10, %fd9, 0d3FE0000000000000;
	div.rn.f64 	%fd11, %fd10, %fd491;
	add.s64 	%rd28, %rd8, %rd23;
	ld.global.f64 	%fd12, [%rd28];
	sub.s32 	%r20, %r18, %r6;
	add.s32 	%r21, %r20, %r14;
	mul.wide.s32 	%rd29, %r21, 8;
	add.s64 	%rd30, %rd10, %rd29;
	ld.global.f64 	%fd13, [%rd30];
	cvta.to.global.u64 	%rd31, %rd145;
	mul.wide.s32 	%rd32, %r14, 8;
	add.s64 	%rd33, %rd31, %rd32;
	ld.global.f64 	%fd14, [%rd33];
	sub.f64 	%fd15, %fd13, %fd14;
	mul.f64 	%fd16, %fd12, %fd15;
	mul.f64 	%fd17, %fd16, 0d3FE0000000000000;
	div.rn.f64 	%fd18, %fd17, %fd2;
	add.f64 	%fd19, %fd11, %fd18;
	add.f64 	%fd20, %fd5, %fd5;
	sub.f64 	%fd21, %fd7, %fd20;
	add.f64 	%fd22, %fd6, %fd21;
	div.rn.f64 	%fd23, %fd22, %fd491;
	div.rn.f64 	%fd24, %fd23, %fd491;
	sub.f64 	%fd25, %fd14, %fd20;
	add.f64 	%fd26, %fd13, %fd25;
	div.rn.f64 	%fd27, %fd26, %fd2;
	div.rn.f64 	%fd28, %fd27, %fd2;
	add.f64 	%fd29, %fd24, %fd28;
	fma.rn.f64 	%fd30, %fd4, %fd29, %fd19;
	fma.rn.f64 	%fd31, %fd500, %fd30, %fd5;
	add.s64 	%rd34, %rd6, %rd23;
	st.global.f64 	[%rd34], %fd31;
	ld.global.f64 	%fd32, [%rd28];
	ld.global.f64 	%fd33, [%rd24];
	ld.global.f64 	%fd34, [%rd28+-8];
	cvta.to.global.u64 	%rd35, %rd156;
	add.s64 	%rd36, %rd35, %rd26;
	ld.global.f64 	%fd35, [%rd36];
	sub.f64 	%fd36, %fd34, %fd35;
	mul.f64 	%fd37, %fd33, %fd36;
	mul.f64 	%fd38, %fd37, 0d3FE0000000000000;
	div.rn.f64 	%fd39, %fd38, %fd491;
	add.s64 	%rd37, %rd8, %rd29;
	ld.global.f64 	%fd40, [%rd37];
	add.s64 	%rd38, %rd4, %rd32;
	ld.global.f64 	%fd41, [%rd38];
	sub.f64 	%fd42, %fd40, %fd41;
	mul.f64 	%fd43, %fd32, %fd42;
	mul.f64 	%fd44, %fd43, 0d3FE0000000000000;
	div.rn.f64 	%fd45, %fd44, %fd2;
	add.f64 	%fd46, %fd39, %fd45;
	add.f64 	%fd47, %fd32, %fd32;
	sub.f64 	%fd48, %fd35, %fd47;
	add.f64 	%fd49, %fd34, %fd48;
	div.rn.f64 	%fd50, %fd49, %fd491;
	div.rn.f64 	%fd51, %fd50, %fd491;
	sub.f64 	%fd52, %fd41, %fd47;
	add.f64 	%fd53, %fd40, %fd52;
	div.rn.f64 	%fd54, %fd53, %fd2;
	div.rn.f64 	%fd55, %fd54, %fd2;
	add.f64 	%fd56, %fd51, %fd55;
	fma.rn.f64 	%fd57, %fd4, %fd56, %fd46;
	fma.rn.f64 	%fd58, %fd500, %fd57, %fd32;
	add.s64 	%rd39, %rd3, %rd23;
	st.global.f64 	[%rd39], %fd58;
$L__BB0_18:
	ret;

}
	// .globl	_Z10lineKernelPdS_S_S_S_S_S_S_S_S_S_S_ii
.visible .entry _Z10lineKernelPdS_S_S_S_S_S_S_S_S_S_S_ii(
	.param .u64 .ptr .align 1 _Z10lineKernelPdS_S_S_S_S_S_S_S_S_S_S_ii_param_0,
	.param .u64 .ptr .align 1 _Z10lineKernelPdS_S_S_S_S_S_S_S_S_S_S_ii_param_1,
	.param .u64 .ptr .align 1 _Z10lineKernelPdS_S_S_S_S_S_S_S_S_S_S_ii_param_2,
	.param .u64 .ptr .align 1 _Z10lineKernelPdS_S_S_S_S_S_S_S_S_S_S_ii_param_3,
	.param .u64 .ptr .align 1 _Z10lineKernelPdS_S_S_S_S_S_S_S_S_S_S_ii_param_4,
	.param .u64 .ptr .align 1 _Z10lineKernelPdS_S_S_S_S_S_S_S_S_S_S_ii_param_5,
	.param .u64 .ptr .align 1 _Z10lineKernelPdS_S_S_S_S_S_S_S_S_S_S_ii_param_6,
	.param .u64 .ptr .align 1 _Z10lineKernelPdS_S_S_S_S_S_S_S_S_S_S_ii_param_7,
	.param .u64 .ptr .align 1 _Z10lineKernelPdS_S_S_S_S_S_S_S_S_S_S_ii_param_8,
	.param .u64 .ptr .align 1 _Z10lineKernelPdS_S_S_S_S_S_S_S_S_S_S_ii_param_9,
	.param .u64 .ptr .align 1 _Z10lineKernelPdS_S_S_S_S_S_S_S_S_S_S_ii_param_10,
	.param .u64 .ptr .align 1 _Z10lineKernelPdS_S_S_S_S_S_S_S_S_S_S_ii_param_11,
	.param .u32 _Z10lineKernelPdS_S_S_S_S_S_S_S_S_S_S_ii_param_12,
	.param .u32 _Z10lineKernelPdS_S_S_S_S_S_S_S_S_S_S_ii_param_13
)
{
	.reg .b32 	%r<15>;
	.reg .b64 	%rd<54>;
	.reg .b64 	%fd<11>;

	ld.param.u64 	%rd1, [_Z10lineKernelPdS_S_S_S_S_S_S_S_S_S_S_ii_param_0];
	ld.param.u64 	%rd2, [_Z10lineKernelPdS_S_S_S_S_S_S_S_S_S_S_ii_param_1];
	ld.param.u64 	%rd3, [_Z10lineKernelPdS_S_S_S_S_S_S_S_S_S_S_ii_param_2];
	ld.param.u64 	%rd4, [_Z10lineKernelPdS_S_S_S_S_S_S_S_S_S_S_ii_param_3];
	ld.param.u64 	%rd5, [_Z10lineKernelPdS_S_S_S_S_S_S_S_S_S_S_ii_param_4];
	ld.param.u64 	%rd6, [_Z10lineKernelPdS_S_S_S_S_S_S_S_S_S_S_ii_param_5];
	ld.param.u64 	%rd7, [_Z10lineKernelPdS_S_S_S_S_S_S_S_S_S_S_ii_param_6];
	ld.param.u64 	%rd8, [_Z10lineKernelPdS_S_S_S_S_S_S_S_S_S_S_ii_param_7];
	ld.param.u64 	%rd9, [_Z10lineKernelPdS_S_S_S_S_S_S_S_S_S_S_ii_param_8];
	ld.param.u64 	%rd10, [_Z10lineKernelPdS_S_S_S_S_S_S_S_S_S_S_ii_param_9];
	ld.param.u64 	%rd11, [_Z10lineKernelPdS_S_S_S_S_S_S_S_S_S_S_ii_param_10];
	ld.param.u64 	%rd12, [_Z10lineKernelPdS_S_S_S_S_S_S_S_S_S_S_ii_param_11];
	ld.param.u32 	%r1, [_Z10lineKernelPdS_S_S_S_S_S_S_S_S_S_S_ii_param_12];
	ld.param.u32 	%r2, [_Z10lineKernelPdS_S_S_S_S_S_S_S_S_S_S_ii_param_13];
	cvta.to.global.u64 	%rd13, %rd4;
	cvta.to.global.u64 	%rd14, %rd3;
	cvta.to.global.u64 	%rd15, %rd12;
	cvta.to.global.u64 	%rd16, %rd11;
	cvta.to.global.u64 	%rd17, %rd10;
	cvta.to.global.u64 	%rd18, %rd9;
	cvta.to.global.u64 	%rd19, %rd2;
	cvta.to.global.u64 	%rd20, %rd8;
	cvta.to.global.u64 	%rd21, %rd7;
	cvta.to.global.u64 	%rd22, %rd6;
	cvta.to.global.u64 	%rd23, %rd5;
	cvta.to.global.u64 	%rd24, %rd1;
	mov.u32 	%r3, %ctaid.x;
	mov.u32 	%r4, %ctaid.y;
	mov.u32 	%r5, %tid.x;
	mov.u32 	%r6, %tid.y;
	mov.u32 	%r7, %ntid.x;
	mad.lo.s32 	%r8, %r3, %r7, %r5;
	mov.u32 	%r9, %ntid.y;
	mad.lo.s32 	%r10, %r4, %r9, %r6;
	add.s32 	%r11, %r2, -1;
	mad.lo.s32 	%r12, %r11, %r1, %r8;
	mul.wide.s32 	%rd25, %r12, 8;
	add.s64 	%rd26, %rd24, %rd25;
	ld.global.f64 	%fd1, [%rd26];
	mul.wide.s32 	%rd27, %r8, 8;
	add.s64 	%rd28, %rd23, %rd27;
	st.global.f64 	[%rd28], %fd1;
	add.s64 	%rd29, %rd24, %rd27;
	ld.global.f64 	%fd2, [%rd29];
	add.s64 	%rd30, %rd22, %rd27;
	st.global.f64 	[%rd30], %fd2;
	mul.lo.s32 	%r13, %r1, %r10;
	cvt.s64.s32 	%rd31, %r13;
	cvt.s64.s32 	%rd32, %r1;
	add.s64 	%rd33, %rd32, %rd31;
	shl.b64 	%rd34, %rd33, 3;
	add.s64 	%rd35, %rd24, %rd34;
	ld.global.f64 	%fd3, [%rd35+-8];
	mul.wide.u32 	%rd36, %r10, 8;
	add.s64 	%rd37, %rd21, %rd36;
	st.global.f64 	[%rd37], %fd3;
	mul.wide.s32 	%rd38, %r13, 8;
	add.s64 	%rd39, %rd24, %rd38;
	ld.global.f64 	%fd4, [%rd39];
	add.s64 	%rd40, %rd20, %rd36;
	st.global.f64 	[%rd40], %fd4;
	add.s64 	%rd41, %rd19, %rd25;
	ld.global.f64 	%fd5, [%rd41];
	add.s64 	%rd42, %rd18, %rd27;
	st.global.f64 	[%rd42], %fd5;
	add.s64 	%rd43, %rd19, %rd27;
	ld.global.f64 	%fd6, [%rd43];
	add.s64 	%rd44, %rd17, %rd27;
	st.global.f64 	[%rd44], %fd6;
	add.s64 	%rd45, %rd19, %rd34;
	ld.global.f64 	%fd7, [%rd45+-8];
	add.s64 	%rd46, %rd16, %rd36;
	st.global.f64 	[%rd46], %fd7;
	add.s64 	%rd47, %rd19, %rd38;
	ld.global.f64 	%fd8, [%rd47];
	add.s64 	%rd48, %rd15, %rd36;
	st.global.f64 	[%rd48], %fd8;
	add.s32 	%r14, %r13, %r8;
	add.s64 	%rd49, %rd39, %rd27;
	ld.global.f64 	%fd9, [%rd49];
	mul.wide.s32 	%rd50, %r14, 8;
	add.s64 	%rd51, %rd14, %rd50;
	st.global.f64 	[%rd51], %fd9;
	add.s64 	%rd52, %rd47, %rd27;
	ld.global.f64 	%fd10, [%rd52];
	add.s64 	%rd53, %rd13, %rd50;
	st.global.f64 	[%rd53], %fd10;
	ret;

}


// ===== COMPILED SASS (sm_100) =====

	.target	sm_100

	.elftype	@"ET_EXEC"


//--------------------- .note.nv.tkinfo           --------------------------
	.section	.note.nv.tkinfo,"",@"SHT_NOTE"
	.sectionflags	@"SHF_NOTE_NV_TKINFO"
	.tkinfo
        /*0018*/ 	.word	0x00000002
        /*0030*/ 	.string	""
        /*0030*/ 	.string	"ptxas"
        /*0030*/ 	.string	"Cuda compilation tools, release 13.0, V13.0.88"
        /*0030*/ 	.string	"Build cuda_13.0.r13.0/compiler.36424714_0"
        /*0030*/ 	.string	"-arch sm_100 -m 64 "



//--------------------- .note.nv.cuinfo           --------------------------
	.section	.note.nv.cuinfo,"",@"SHT_NOTE"
	.sectionflags	@"SHF_NOTE_NV_CUINFO"
        /*0018*/ 	.short	0x0002
        /*001a*/ 	.short	0x0064
        /*001c*/ 	.short	0x0082
	.zero		2


//--------------------- .nv.info                  --------------------------
	.section	.nv.info,"",@"SHT_CUDA_INFO"
	.align	4


	//----- nvinfo : EIATTR_REGCOUNT
	.align		4
        /*0000*/ 	.byte	0x04, 0x2f
        /*0002*/ 	.short	(.L_1 - .L_0)
	.align		4
.L_0:
        /*0004*/ 	.word	index@(_Z15streamingKernelPdS_S_S_S_S_S_S_S_S_S_S_dddiid)
        /*0008*/ 	.word	0x0000002e


	//----- nvinfo : EIATTR_FRAME_SIZE
	.align		4
.L_1:
        /*000c*/ 	.byte	0x04, 0x11
        /*000e*/ 	.short	(.L_3 - .L_2)
	.align		4
.L_2:
        /*0010*/ 	.word	index@($__internal_0_$__cuda_sm20_div_rn_f64_full)
        /*0014*/ 	.word	0x00000000


	//----- nvinfo : EIATTR_FRAME_SIZE
	.align		4
.L_3:
        /*0018*/ 	.byte	0x04, 0x11
        /*001a*/ 	.short	(.L_5 - .L_4)
	.align		4
.L_4:
        /*001c*/ 	.word	index@(_Z15streamingKernelPdS_S_S_S_S_S_S_S_S_S_S_dddiid)
        /*0020*/ 	.word	0x00000000


	//----- nvinfo : EIATTR_REGCOUNT
	.align		4
.L_5:
        /*0024*/ 	.byte	0x04, 0x2f
        /*0026*/ 	.short	(.L_7 - .L_6)
	.align		4
.L_6:
        /*0028*/ 	.word	index@(_Z10lineKernelPdS_S_S_S_S_S_S_S_S_S_S_ii)
        /*002c*/ 	.word	0x0000001c


	//----- nvinfo : EIATTR_FRAME_SIZE
	.align		4
.L_7:
        /*0030*/ 	.byte	0x04, 0x11
        /*0032*/ 	.short	(.L_9 - .L_8)
	.align		4
.L_8:
        /*0034*/ 	.word	index@(_Z10lineKernelPdS_S_S_S_S_S_S_S_S_S_S_ii)
        /*0038*/ 	.word	0x00000000


	//----- nvinfo : EIATTR_MIN_STACK_SIZE
	.align		4
.L_9:
        /*003c*/ 	.byte	0x04, 0x12
        /*003e*/ 	.short	(.L_11 - .L_10)
	.align		4
.L_10:
        /*0040*/ 	.word	index@(_Z10lineKernelPdS_S_S_S_S_S_S_S_S_S_S_ii)
        /*0044*/ 	.word	0x00000000


	//----- nvinfo : EIATTR_MIN_STACK_SIZE
	.align		4
.L_11:
        /*0048*/ 	.byte	0x04, 0x12
        /*004a*/ 	.short	(.L_13 - .L_12)
	.align		4
.L_12:
        /*004c*/ 	.word	index@(_Z15streamingKernelPdS_S_S_S_S_S_S_S_S_S_S_dddiid)
        /*0050*/ 	.word	0x00000000
.L_13:


//--------------------- .nv.compat                --------------------------
	.section	.nv.compat,"",@"SHT_CUDA_COMPAT_INFO"
	.align	4
        /*0000*/ 	.byte	0x02, 0x09, 0x00, 0x00, 0x02, 0x02, 0x01, 0x00, 0x02, 0x05, 0x05, 0x00, 0x03, 0x07, 0x01, 0x01
        /*0010*/ 	.byte	0x02, 0x03, 0x00, 0x00, 0x02, 0x06, 0x01, 0x00, 0x04, 0x0b, 0x08, 0x00, 0x01, 0x00, 0x00, 0x00
        /*0020*/ 	.byte	0x00, 0x00, 0x00, 0x00


//--------------------- .nv.info._Z10lineKernelPdS_S_S_S_S_S_S_S_S_S_S_ii --------------------------
	.section	.nv.info._Z10lineKernelPdS_S_S_S_S_S_S_S_S_S_S_ii,"",@"SHT_CUDA_INFO"
	.sectionflags	@""
	.align	4


	//----- nvinfo : EIATTR_CUDA_API_VERSION
	.align		4
        /*0000*/ 	.byte	0x04, 0x37
        /*0002*/ 	.short	(.L_15 - .L_14)
.L_14:
        /*0004*/ 	.word	0x00000082


	//----- nvinfo : EIATTR_KPARAM_INFO
	.align		4
.L_15:
        /*0008*/ 	.byte	0x04, 0x17
        /*000a*/ 	.short	(.L_17 - .L_16)
.L_16:
        /*000c*/ 	.word	0x00000000
        /*0010*/ 	.short	0x000d
        /*0012*/ 	.short	0x0064
        /*0014*/ 	.byte	0x00, 0xf0, 0x11, 0x00


	//----- nvinfo : EIATTR_KPARAM_INFO
	.align		4
.L_17:
        /*0018*/ 	.byte	0x04, 0x17
        /*001a*/ 	.short	(.L_19 - .L_18)
.L_18:
        /*001c*/ 	.word	0x00000000
        /*0020*/ 	.short	0x000c
        /*0022*/ 	.short	0x0060
        /*0024*/ 	.byte	0x00, 0xf0, 0x11, 0x00


	//----- nvinfo : EIATTR_KPARAM_INFO
	.align		4
.L_19:
        /*0028*/ 	.byte	0x04, 0x17
        /*002a*/ 	.short	(.L_21 - .L_20)
.L_20:
        /*002c*/ 	.word	0x00000000
        /*0030*/ 	.short	0x000b
        /*0032*/ 	.short	0x0058
        /*0034*/ 	.byte	0x00, 0xf5, 0x21, 0x00


	//----- nvinfo : EIATTR_KPARAM_INFO
	.align		4
.L_21:
        /*0038*/ 	.byte	0x04, 0x17
        /*003a*/ 	.short	(.L_23 - .L_22)
.L_22:
        /*003c*/ 	.word	0x00000000
        /*0040*/ 	.short	0x000a
        /*0042*/ 	.short	0x0050
        /*0044*/ 	.byte	0x00, 0xf5, 0x21, 0x00


	//----- nvinfo : EIATTR_KPARAM_INFO
	.align		4
.L_23:
        /*0048*/ 	.byte	0x04, 0x17
        /*004a*/ 	.short	(.L_25 - .L_24)
.L_24:
        /*004c*/ 	.word	0x00000000
        /*0050*/ 	.short	0x0009
        /*0052*/ 	.short	0x0048
        /*0054*/ 	.byte	0x00, 0xf5, 0x21, 0x00


	//----- nvinfo : EIATTR_KPARAM_INFO
	.align		4
.L_25:
        /*0058*/ 	.byte	0x04, 0x17
        /*005a*/ 	.short	(.L_27 - .L_26)
.L_26:
        /*005c*/ 	.word	0x00000000
        /*0060*/ 	.short	0x0008
        /*0062*/ 	.short	0x0040
        /*0064*/ 	.byte	0x00, 0xf5, 0x21, 0x00


	//----- nvinfo : EIATTR_KPARAM_INFO
	.align		4
.L_27:
        /*0068*/ 	.byte	0x04, 0x17
        /*006a*/ 	.short	(.L_29 - .L_28)
.L_28:
        /*006c*/ 	.word	0x00000000
        /*0070*/ 	.short	0x0007
        /*0072*/ 	.short	0x0038
        /*0074*/ 	.byte	0x00, 0xf5, 0x21, 0x00


	//----- nvinfo : EIATTR_KPARAM_INFO
	.align		4
.L_29:
        /*0078*/ 	.byte	0x04, 0x17
        /*007a*/ 	.short	(.L_31 - .L_30)
.L_30:
        /*007c*/ 	.word	0x00000000
        /*0080*/ 	.short	0x0006
        /*0082*/ 	.short	0x0030
        /*0084*/ 	.byte	0x00, 0xf5, 0x21, 0x00


	//----- nvinfo : EIATTR_KPARAM_INFO
	.align		4
.L_31:
        /*0088*/ 	.byte	0x04, 0x17
        /*008a*/ 	.short	(.L_33 - .L_32)
.L_32:
        /*008c*/ 	.word	0x00000000
        /*0090*/ 	.short	0x0005
        /*0092*/ 	.short	0x0028
        /*0094*/ 	.byte	0x00, 0xf5, 0x21, 0x00


	//----- nvinfo : EIATTR_KPARAM_INFO
	.align		4
.L_33:
        /*0098*/ 	.byte	0x04, 0x17
        /*009a*/ 	.short	(.L_35 - .L_34)
.L_34:
        /*009c*/ 	.word	0x00000000
        /*00a0*/ 	.short	0x0004
        /*00a2*/ 	.short	0x0020
        /*00a4*/ 	.byte	0x00, 0xf5, 0x21, 0x00


	//----- nvinfo : EIATTR_KPARAM_INFO
	.align		4
.L_35:
        /*00a8*/ 	.byte	0x04, 0x17
        /*00aa*/ 	.short	(.L_37 - .L_36)
.L_36:
        /*00ac*/ 	.word	0x00000000
        /*00b0*/ 	.short	0x0003
        /*00b2*/ 	.short	0x0018
        /*00b4*/ 	.byte	0x00, 0xf5, 0x21, 0x00


	//----- nvinfo : EIATTR_KPARAM_INFO
	.align		4
.L_37:
        /*00b8*/ 	.byte	0x04, 0x17
        /*00ba*/ 	.short	(.L_39 - .L_38)
.L_38:
        /*00bc*/ 	.word	0x00000000
        /*00c0*/ 	.short	0x0002
        /*00c2*/ 	.short	0x0010
        /*00c4*/ 	.byte	0x00, 0xf5, 0x21, 0x00


	//----- nvinfo : EIATTR_KPARAM_INFO
	.align		4
.L_39:
        /*00c8*/ 	.byte	0x04, 0x17
        /*00ca*/ 	.short	(.L_41 - .L_40)
.L_40:
        /*00cc*/ 	.word	0x00000000
        /*00d0*/ 	.short	0x0001
        /*00d2*/ 	.short	0x0008
        /*00d4*/ 	.byte	0x00, 0xf5, 0x21, 0x00


	//----- nvinfo : EIATTR_KPARAM_INFO
	.align		4
.L_41:
        /*00d8*/ 	.byte	0x04, 0x17
        /*00da*/ 	.short	(.L_43 - .L_42)
.L_42:
        /*00dc*/ 	.word	0x00000000
        /*00e0*/ 	.short	0x0000
        /*00e2*/ 	.short	0x0000
        /*00e4*/ 	.byte	0x00, 0xf5, 0x21, 0x00


	//----- nvinfo : EIATTR_SPARSE_MMA_MASK
	.align		4
.L_43:
        /*00e8*/ 	.byte	0x03, 0x50
        /*00ea*/ 	.short	0x0000


	//----- nvinfo : EIATTR_MAXREG_COUNT
	.align		4
        /*00ec*/ 	.byte	0x03, 0x1b
        /*00ee*/ 	.short	0x00ff


	//----- nvinfo : EIATTR_MERCURY_ISA_VERSION
	.align		4
        /*00f0*/ 	.byte	0x03, 0x5f
        /*00f2*/ 	.short	0x0101


	//----- nvinfo : EIATTR_VRC_CTA_INIT_COUNT
	.align		4
        /*00f4*/ 	.byte	0x02, 0x4a
	.zero		1
	.zero		1


	//----- nvinfo : EIATTR_EXIT_INSTR_OFFSETS
	.align		4
        /*00f8*/ 	.byte	0x04, 0x1c
        /*00fa*/ 	.short	(.L_45 - .L_44)


	//   ....[0]....
.L_44:
        /*00fc*/ 	.word	0x000004b0


	//----- nvinfo : EIATTR_CBANK_PARAM_SIZE
	.align		4
.L_45:
        /*0100*/ 	.byte	0x03, 0x19
        /*0102*/ 	.short	0x0068


	//----- nvinfo : EIATTR_PARAM_CBANK
	.align		4
        /*0104*/ 	.byte	0x04, 0x0a
        /*0106*/ 	.short	(.L_47 - .L_46)
	.align		4
.L_46:
        /*0108*/ 	.word	index@(.nv.constant0._Z10lineKernelPdS_S_S_S_S_S_S_S_S_S_S_ii)
        /*010c*/ 	.short	0x0380
        /*010e*/ 	.short	0x0068


	//----- nvinfo : EIATTR_SW_WAR
	.align		4
.L_47:
        /*0110*/ 	.byte	0x04, 0x36
        /*0112*/ 	.short	(.L_49 - .L_48)
.L_48:
        /*0114*/ 	.word	0x00000008
.L_49:


//--------------------- .nv.info._Z15streamingKernelPdS_S_S_S_S_S_S_S_S_S_S_dddiid --------------------------
	.section	.nv.info._Z15streamingKernelPdS_S_S_S_S_S_S_S_S_S_S_dddiid,"",@"SHT_CUDA_INFO"
	.sectionflags	@""
	.align	4


	//----- nvinfo : EIATTR_CUDA_API_VERSION
	.align		4
        /*0000*/ 	.byte	0x04, 0x37
        /*0002*/ 	.short	(.L_51 - .L_50)
.L_50:
        /*0004*/ 	.word	0x00000082


	//----- nvinfo : EIATTR_KPARAM_INFO
	.align		4
.L_51:
        /*0008*/ 	.byte	0x04, 0x17
        /*000a*/ 	.short	(.L_53 - .L_52)
.L_52:
        /*000c*/ 	.word	0x00000000
        /*0010*/ 	.short	0x0011
        /*0012*/ 	.short	0x0080
        /*0014*/ 	.byte	0x00, 0xf0, 0x21, 0x00


	//----- nvinfo : EIATTR_KPARAM_INFO
	.align		4
.L_53:
        /*0018*/ 	.byte	0x04, 0x17
        /*001a*/ 	.short	(.L_55 - .L_54)
.L_54:
        /*001c*/ 	.word	0x00000000
        /*0020*/ 	.short	0x0010
        /*0022*/ 	.short	0x007c
        /*0024*/ 	.byte	0x00, 0xf0, 0x11, 0x00


	//----- nvinfo : EIATTR_KPARAM_INFO
	.align		4
.L_55:
        /*0028*/ 	.byte	0x04, 0x17
        /*002a*/ 	.short	(.L_57 - .L_56)
.L_56:
        /*002c*/ 	.word	0x00000000
        /*0030*/ 	.short	0x000f
        /*0032*/ 	.short	0x0078
        /*0034*/ 	.byte	0x00, 0xf0, 0x11, 0x00


	//----- nvinfo : EIATTR_KPARAM_INFO
	.align		4
.L_57:
        /*0038*/ 	.byte	0x04, 0x17
        /*003a*/ 	.short	(.L_59 - .L_58)
.L_58:
        /*003c*/ 	.word	0x00000000
        /*0040*/ 	.short	0x000e
        /*0042*/ 	.short	0x0070
        /*0044*/ 	.byte	0x00, 0xf0, 0x21, 0x00


	//----- nvinfo : EIATTR_KPARAM_INFO
	.align		4
.L_59:
        /*0048*/ 	.byte	0x04, 0x17
        /*004a*/ 	.short	(.L_61 - .L_60)
.L_60:
        /*004c*/ 	.word	0x00000000
        /*0050*/ 	.short	0x000d
        /*0052*/ 	.short	0x0068
        /*0054*/ 	.byte	0x00, 0xf0, 0x21, 0x00


	//----- nvinfo : EIATTR_KPARAM_INFO
	.align		4
.L_61:
        /*0058*/ 	.byte	0x04, 0x17
        /*005a*/ 	.short	(.L_63 - .L_62)
.L_62:
        /*005c*/ 	.word	0x00000000
        /*0060*/ 	.short	0x000c
        /*0062*/ 	.short	0x0060
        /*0064*/ 	.byte	0x00, 0xf0, 0x21, 0x00


	//----- nvinfo : EIATTR_KPARAM_INFO
	.align		4
.L_63:
        /*0068*/ 	.byte	0x04, 0x17
        /*006a*/ 	.short	(.L_65 - .L_64)
.L_64:
        /*006c*/ 	.word	0x00000000
        /*0070*/ 	.short	0x000b
        /*0072*/ 	.short	0x0058
        /*0074*/ 	.byte	0x00, 0xf5, 0x21, 0x00


	//----- nvinfo : EIATTR_KPARAM_INFO
	.align		4
.L_65:
        /*0078*/ 	.byte	0x04, 0x17
        /*007a*/ 	.short	(.L_67 - .L_66)
.L_66:
        /*007c*/ 	.word	0x00000000
        /*0080*/ 	.short	0x000a
        /*0082*/ 	.short	0x0050
        /*0084*/ 	.byte	0x00, 0xf5, 0x21, 0x00


	//----- nvinfo : EIATTR_KPARAM_INFO
	.align		4
.L_67:
        /*0088*/ 	.byte	0x04, 0x17
        /*008a*/ 	.short	(.L_69 - .L_68)
.L_68:
        /*008c*/ 	.word	0x00000000
        /*0090*/ 	.short	0x0009
        /*0092*/ 	.short	0x0048
        /*0094*/ 	.byte	0x00, 0xf5, 0x21, 0x00


	//----- nvinfo : EIATTR_KPARAM_INFO
	.align		4
.L_69:
        /*0098*/ 	.byte	0x04, 0x17
        /*009a*/ 	.short	(.L_71 - .L_70)
.L_70:
        /*009c*/ 	.word	0x00000000
        /*00a0*/ 	.short	0x0008
        /*00a2*/ 	.short	0x0040
        /*00a4*/ 	.byte	0x00, 0xf5, 0x21, 0x00


	//----- nvinfo : EIATTR_KPARAM_INFO
	.align		4
.L_71:
        /*00a8*/ 	.byte	0x04, 0x17
        /*00aa*/ 	.short	(.L_73 - .L_72)
.L_72:
        /*00ac*/ 	.word	0x00000000
        /*00b0*/ 	.short	0x0007
        /*00b2*/ 	.short	0x0038
        /*00b4*/ 	.byte	0x00, 0xf5, 0x21, 0x00


	//----- nvinfo : EIATTR_KPARAM_INFO
	.align		4
.L_73:
        /*00b8*/ 	.byte	0x04, 0x17
        /*00ba*/ 	.short	(.L_75 - .L_74)
.L_74:
        /*00bc*/ 	.word	0x00000000
        /*00c0*/ 	.short	0x0006
        /*00c2*/ 	.short	0x0030
        /*00c4*/ 	.byte	0x00, 0xf5, 0x21, 0x00


	//----- nvinfo : EIATTR_KPARAM_INFO
	.align		4
.L_75:
        /*00c8*/ 	.byte	0x04, 0x17
        /*00ca*/ 	.short	(.L_77 - .L_76)
.L_76:
        /*00cc*/ 	.word	0x00000000
        /*00d0*/ 	.short	0x0005
        /*00d2*/ 	.short	0x0028
        /*00d4*/ 	.byte	0x00, 0xf5, 0x21, 0x00


	//----- nvinfo : EIATTR_KPARAM_INFO
	.align		4
.L_77:
        /*00d8*/ 	.byte	0x04, 0x17
        /*00da*/ 	.short	(.L_79 - .L_78)
.L_78:
        /*00dc*/ 	.word	0x00000000
        /*00e0*/ 	.short	0x0004
        /*00e2*/ 	.short	0x0020
        /*00e4*/ 	.byte	0x00, 0xf5, 0x21, 0x00


	//----- nvinfo : EIATTR_KPARAM_INFO
	.align		4
.L_79:
        /*00e8*/ 	.byte	0x04, 0x17
        /*00ea*/ 	.short	(.L_81 - .L_80)
.L_80:
        /*00ec*/ 	.word	0x00000000
        /*00f0*/ 	.short	0x0003
        /*00f2*/ 	.short	0x0018
        /*00f4*/ 	.byte	0x00, 0xf5, 0x21, 0x00


	//----- nvinfo : EIATTR_KPARAM_INFO
	.align		4
.L_81:
        /*00f8*/ 	.byte	0x04, 0x17
        /*00fa*/ 	.short	(.L_83 - .L_82)
.L_82:
        /*00fc*/ 	.word	0x00000000
        /*0100*/ 	.short	0x0002
        /*0102*/ 	.short	0x0010
        /*0104*/ 	.byte	0x00, 0xf5, 0x21, 0x00


	//----- nvinfo : EIATTR_KPARAM_INFO
	.align		4
.L_83:
        /*0108*/ 	.byte	0x04, 0x17
        /*010a*/ 	.short	(.L_85 - .L_84)
.L_84:
        /*010c*/ 	.word	0x00000000
        /*0110*/ 	.short	0x0001
        /*0112*/ 	.short	0x0008
        /*0114*/ 	.byte	0x00, 0xf5, 0x21, 0x00


	//----- nvinfo : EIATTR_KPARAM_INFO
	.align		4
.L_85:
        /*0118*/ 	.byte	0x04, 0x17
        /*011a*/ 	.short	(.L_87 - .L_86)
.L_86:
        /*011c*/ 	.word	0x00000000
        /*0120*/ 	.short	0x0000
        /*0122*/ 	.short	0x0000
        /*0124*/ 	.byte	0x00, 0xf5, 0x21, 0x00


	//----- nvinfo : EIATTR_SPARSE_MMA_MASK
	.align		4
.L_87:
        /*0128*/ 	.byte	0x03, 0x50
        /*012a*/ 	.short	0x0000


	//----- nvinfo : EIATTR_MAXREG_COUNT
	.align		4
        /*012c*/ 	.byte	0x03, 0x1b
        /*012e*/ 	.short	0x00ff


	//----- nvinfo : EIATTR_MERCURY_ISA_VERSION
	.align		4
        /*0130*/ 	.byte	0x03, 0x5f
        /*0132*/ 	.short	0x0101


	//----- nvinfo : EIATTR_VRC_CTA_INIT_COUNT
	.align		4
        /*0134*/ 	.byte	0x02, 0x4a
	.zero		1
	.zero		1


	//----- nvinfo : EIATTR_EXIT_INSTR_OFFSETS
	.align		4
        /*0138*/ 	.byte	0x04, 0x1c
        /*013a*/ 	.short	(.L_89 - .L_88)


	//   ....[0]....
.L_88:
        /*013c*/ 	.word	0x00001890


	//   ....[1]....
        /*0140*/ 	.word	0x00003080


	//   ....[2]....
        /*0144*/ 	.word	0x00004860


	//   ....[3]....
        /*0148*/ 	.word	0x00005fd0


	//   ....[4]....
        /*014c*/ 	.word	0x00007780


	//   ....[5]....
        /*0150*/ 	.word	0x00008f60


	//   ....[6]....
        /*0154*/ 	.word	0x0000a730


	//   ....[7]....
        /*0158*/ 	.word	0x0000bec0


	//   ....[8]....
        /*015c*/ 	.word	0x0000bee0


	//   ....[9]....
        /*0160*/ 	.word	0x0000d6b0


	//----- nvinfo : EIATTR_CRS_STACK_SIZE
	.align		4
.L_89:
        /*0164*/ 	.byte	0x04, 0x1e
        /*0166*/ 	.short	(.L_91 - .L_90)
.L_90:
        /*0168*/ 	.word	0x00000000


	//----- nvinfo : EIATTR_CBANK_PARAM_SIZE
	.align		4
.L_91:
        /*016c*/ 	.byte	0x03, 0x19
        /*016e*/ 	.short	0x0088


	//----- nvinfo : EIATTR_PARAM_CBANK
	.align		4
        /*0170*/ 	.byte	0x04, 0x0a
        /*0172*/ 	.short	(.L_93 - .L_92)
	.align		4
.L_92:
        /*0174*/ 	.word	index@(.nv.constant0._Z15streamingKernelPdS_S_S_S_S_S_S_S_S_S_S_dddiid)
        /*0178*/ 	.short	0x0380
        /*017a*/ 	.short	0x0088


	//----- nvinfo : EIATTR_SW_WAR
	.align		4
.L_93:
        /*017c*/ 	.byte	0x04, 0x36
        /*017e*/ 	.short	(.L_95 - .L_94)
.L_94:
        /*0180*/ 	.word	0x00000008
.L_95:


//--------------------- .nv.callgraph             --------------------------
	.section	.nv.callgraph,"",@"SHT_CUDA_CALLGRAPH"
	.align	4
	.sectionentsize	8
	.align		4
        /*0000*/ 	.word	0x00000000
	.align		4
        /*0004*/ 	.word	0xffffffff
	.align		4
        /*0008*/ 	.word	0x00000000
	.align		4
        /*000c*/ 	.word	0xfffffffe
	.align		4
        /*0010*/ 	.word	0x00000000
	.align		4
        /*0014*/ 	.word	0xfffffffd
	.align		4
        /*0018*/ 	.word	0x00000000
	.align		4
        /*001c*/ 	.word	0xfffffffc


//--------------------- .text._Z10lineKernelPdS_S_S_S_S_S_S_S_S_S_S_ii --------------------------
	.section	.text._Z10lineKernelPdS_S_S_S_S_S_S_S_S_S_S_ii,"ax",@progbits
	.align	128
        .global         _Z10lineKernelPdS_S_S_S_S_S_S_S_S_S_S_ii
        .type           _Z10lineKernelPdS_S_S_S_S_S_S_S_S_S_S_ii,@function
        .size           _Z10lineKernelPdS_S_S_S_S_S_S_S_S_S_S_ii,(.L_x_232 - _Z10lineKernelPdS_S_S_S_S_S_S_S_S_S_S_ii)
        .other          _Z10lineKernelPdS_S_S_S_S_S_S_S_S_S_S_ii,@"STO_CUDA_ENTRY STV_DEFAULT"
_Z10lineKernelPdS_S_S_S_S_S_S_S_S_S_S_ii:
.text._Z10lineKernelPdS_S_S_S_S_S_S_S_S_S_S_ii:
[----:B------:R-:W-:Y:S01]  /*0000*/  LDC R1, c[0x0][0x37c] ;  /* 0x0000df00ff017b82 */ /* 0x000fe20000000800 */
[----:B------:R-:W0:Y:S07]  /*0010*/  S2R R0, SR_TID.X ;  /* 0x0000000000007919 */ /* 0x000e2e0000002100 */
[----:B------:R-:W1:Y:S01]  /*0020*/  LDC.64 R4, c[0x0][0x3e0] ;  /* 0x0000f800ff047b82 */ /* 0x000e620000000a00 */
[----:B------:R-:W2:Y:S07]  /*0030*/  LDCU.64 UR4, c[0x0][0x358] ;  /* 0x00006b00ff0477ac */ /* 0x000eae0008000a00 */
[----:B------:R-:W0:Y:S08]  /*0040*/  S2UR UR6, SR_CTAID.X ;  /* 0x00000000000679c3 */ /* 0x000e300000002500 */
[----:B------:R-:W0:Y:S08]  /*0050*/  LDC R9, c[0x0][0x360] ;  /* 0x0000d800ff097b82 */ /* 0x000e300000000800 */
[----:B------:R-:W3:Y:S01]  /*0060*/  LDC.64 R2, c[0x0][0x380] ;  /* 0x0000e000ff027b82 */ /* 0x000ee20000000a00 */
[----:B-1----:R-:W-:-:S07]  /*0070*/  IADD3 R7, PT, PT, R5, -0x1, RZ ;  /* 0xffffffff05077810 */ /* 0x002fce0007ffe0ff */
[----:B------:R-:W1:Y:S01]  /*0080*/  LDC.64 R18, c[0x0][0x3a0] ;  /* 0x0000e800ff127b82 */ /* 0x000e620000000a00 */
[----:B------:R-:W4:Y:S01]  /*0090*/  S2R R11, SR_TID.Y ;  /* 0x00000000000b7919 */ /* 0x000f220000002200 */
[----:B------:R-:W5:Y:S01]  /*00a0*/  LDCU.128 UR8, c[0x0][0x380] ;  /* 0x00007000ff0877ac */ /* 0x000f620008000c00 */
[----:B0-----:R-:W-:-:S05]  /*00b0*/  IMAD R5, R9, UR6, R0 ;  /* 0x0000000609057c24 */ /* 0x001fca000f8e0200 */
[----:B------:R-:W0:Y:S01]  /*00c0*/  LDC.64 R12, c[0x0][0x3a8] ;  /* 0x0000ea00ff0c7b82 */ /* 0x000e220000000a00 */
[----:B------:R-:W-:-:S04]  /*00d0*/  IMAD R7, R7, R4, R5 ;  /* 0x0000000407077224 */ /* 0x000fc800078e0205 */
[----:B---3--:R-:W-:-:S03]  /*00e0*/  IMAD.WIDE R8, R7, 0x8, R2 ;  /* 0x0000000807087825 */ /* 0x008fc600078e0202 */
[----:B------:R-:W3:Y:S02]  /*00f0*/  LDC.64 R20, c[0x0][0x3b0] ;  /* 0x0000ec00ff147b82 */ /* 0x000ee40000000a00 */
[----:B--2---:R-:W2:Y:S01]  /*0100*/  LDG.E.64 R16, desc[UR4][R8.64] ;  /* 0x0000000408107981 */ /* 0x004ea2000c1e1b00 */
[----:B------:R-:W-:-:S05]  /*0110*/  IMAD.WIDE R14, R5, 0x8, R2 ;  /* 0x00000008050e7825 */ /* 0x000fca00078e0202 */
[----:B------:R-:W3:Y:S01]  /*0120*/  LDC.64 R24, c[0x0][0x3b8] ;  /* 0x0000ee00ff187b82 */ /* 0x000ee20000000a00 */
[----:B-1----:R-:W-:-:S07]  /*0130*/  IMAD.WIDE R18, R5, 0x8, R18 ;  /* 0x0000000805127825 */ /* 0x002fce00078e0212 */
[----:B------:R-:W4:Y:S08]  /*0140*/  S2UR UR6, SR_CTAID.Y ;  /* 0x00000000000679c3 */ /* 0x000f300000002600 */
[----:B------:R-:W4:Y:S01]  /*0150*/  LDC R0, c[0x0][0x364] ;  /* 0x0000d900ff007b82 */ /* 0x000f220000000800 */
[----:B--2---:R1:W-:Y:S04]  /*0160*/  STG.E.64 desc[UR4][R18.64], R16 ;  /* 0x0000001012007986 */ /* 0x0043e8000c101b04 */
[----:B------:R-:W2:Y:S01]  /*0170*/  LDG.E.64 R14, desc[UR4][R14.64] ;  /* 0x000000040e0e7981 */ /* 0x000ea2000c1e1b00 */
[----:B----4-:R-:W-:Y:S01]  /*0180*/  IMAD R11, R0, UR6, R11 ;  /* 0x00000006000b7c24 */ /* 0x010fe2000f8e020b */
[----:B------:R-:W-:-:S03]  /*0190*/  SHF.R.S32.HI R0, RZ, 0x1f, R4 ;  /* 0x0000001fff007819 */ /* 0x000fc60000011404 */
[----:B------:R-:W-:-:S05]  /*01a0*/  IMAD R9, R11, R4, RZ ;  /* 0x000000040b097224 */ /* 0x000fca00078e02ff */
[----:B------:R-:W-:-:S04]  /*01b0*/  IADD3 R6, P0, PT, R9, R4, RZ ;  /* 0x0000000409067210 */ /* 0x000fc80007f1e0ff */
[----:B-1----:R-:W-:Y:S02]  /*01c0*/  LEA.HI.X.SX32 R17, R9, R0, 0x1, P0 ;  /* 0x0000000009117211 */ /* 0x002fe400000f0eff */
[C---:B------:R-:W-:Y:S02]  /*01d0*/  SHF.L.U32 R4, R6.reuse, 0x3, RZ ;  /* 0x0000000306047819 */ /* 0x040fe400000006ff */
[----:B------:R-:W-:Y:S01]  /*01e0*/  SHF.L.U64.HI R0, R6, 0x3, R17 ;  /* 0x0000000306007819 */ /* 0x000fe20000010211 */
[----:B0-----:R-:W-:Y:S01]  /*01f0*/  IMAD.WIDE R16, R5, 0x8, R12 ;  /* 0x0000000805107825 */ /* 0x001fe200078e020c */
[----:B-----5:R-:W-:Y:S01]  /*0200*/  IADD3 R18, P0, PT, R4, UR8, RZ ;  /* 0x0000000804127c10 */ /* 0x020fe2000ff1e0ff */
[----:B------:R-:W0:Y:S03]  /*0210*/  LDC.64 R12, c[0x0][0x388] ;  /* 0x0000e200ff0c7b82 */ /* 0x000e260000000a00 */
[----:B------:R-:W-:Y:S01]  /*0220*/  IADD3.X R19, PT, PT, R0, UR9, RZ, P0, !PT ;  /* 0x0000000900137c10 */ /* 0x000fe200087fe4ff */
[----:B--2---:R1:W-:Y:S05]  /*0230*/  STG.E.64 desc[UR4][R16.64], R14 ;  /* 0x0000000e10007986 */ /* 0x0043ea000c101b04 */
[----:B------:R-:W2:Y:S01]  /*0240*/  LDG.E.64 R18, desc[UR4][R18.64+-0x8] ;  /* 0xfffff80412127981 */ /* 0x000ea2000c1e1b00 */
[----:B---3--:R-:W-:-:S04]  /*0250*/  IMAD.WIDE.U32 R20, R11, 0x8, R20 ;  /* 0x000000080b147825 */ /* 0x008fc800078e0014 */
[----:B------:R-:W-:-:S04]  /*0260*/  IMAD.WIDE R2, R9, 0x8, R2 ;  /* 0x0000000809027825 */ /* 0x000fc800078e0202 */
[----:B------:R-:W-:Y:S01]  /*0270*/  IMAD.WIDE.U32 R24, R11, 0x8, R24 ;  /* 0x000000080b187825 */ /* 0x000fe200078e0018 */
[----:B-1----:R-:W1:Y:S01]  /*0280*/  LDC.64 R14, c[0x0][0x3c0] ;  /* 0x0000f000ff0e7b82 */ /* 0x002e620000000a00 */
[----:B--2---:R2:W-:Y:S04]  /*0290*/  STG.E.64 desc[UR4][R20.64], R18 ;  /* 0x0000001214007986 */ /* 0x0045e8000c101b04 */
[----:B------:R-:W3:Y:S01]  /*02a0*/  LDG.E.64 R22, desc[UR4][R2.64] ;  /* 0x0000000402167981 */ /* 0x000ee2000c1e1b00 */
[----:B0-----:R-:W-:-:S04]  /*02b0*/  IMAD.WIDE R6, R7, 0x8, R12 ;  /* 0x0000000807067825 */ /* 0x001fc800078e020c */
[----:B-1----:R-:W-:-:S04]  /*02c0*/  IMAD.WIDE R14, R5, 0x8, R14 ;  /* 0x00000008050e7825 */ /* 0x002fc800078e020e */
[C---:B------:R-:W-:Y:S01]  /*02d0*/  IMAD.WIDE R16, R5.reuse, 0x8, R12 ;  /* 0x0000000805107825 */ /* 0x040fe200078e020c */
[----:B--2---:R-:W0:Y:S01]  /*02e0*/  LDC.64 R18, c[0x0][0x3c8] ;  /* 0x0000f200ff127b82 */ /* 0x004e220000000a00 */
[----:B---3--:R1:W-:Y:S04]  /*02f0*/  STG.E.64 desc[UR4][R24.64], R22 ;  /* 0x0000001618007986 */ /* 0x0083e8000c101b04 */
[----:B------:R-:W2:Y:S01]  /*0300*/  LDG.E.64 R6, desc[UR4][R6.64] ;  /* 0x0000000406067981 */ /* 0x000ea2000c1e1b00 */
[----:B------:R-:W-:Y:S01]  /*0310*/  IADD3 R20, P0, PT, R4, UR10, RZ ;  /* 0x0000000a04147c10 */ /* 0x000fe2000ff1e0ff */
[----:B0-----:R-:W-:Y:S01]  /*0320*/  IMAD.WIDE R18, R5, 0x8, R18 ;  /* 0x0000000805127825 */ /* 0x001fe200078e0212 */
[----:B-1----:R-:W0:Y:S01]  /*0330*/  LDC.64 R22, c[0x0][0x3d0] ;  /* 0x0000f400ff167b82 */ /* 0x002e220000000a00 */
[----:B--2---:R1:W-:Y:S04]  /*0340*/  STG.E.64 desc[UR4][R14.64], R6 ;  /* 0x000000060e007986 */ /* 0x0043e8000c101b04 */
[----:B------:R-:W2:Y:S01]  /*0350*/  LDG.E.64 R16, desc[UR4][R16.64] ;  /* 0x0000000410107981 */ /* 0x000ea2000c1e1b00 */
[----:B------:R-:W-:Y:S01]  /*0360*/  IADD3.X R21, PT, PT, R0, UR11, RZ, P0, !PT ;  /* 0x0000000b00157c10 */ /* 0x000fe200087fe4ff */
[----:B0-----:R-:W-:-:S04]  /*0370*/  IMAD.WIDE.U32 R22, R11, 0x8, R22 ;  /* 0x000000080b167825 */ /* 0x001fc800078e0016 */
[----:B------:R-:W-:Y:S01]  /*0380*/  IMAD.WIDE R12, R9, 0x8, R12 ;  /* 0x00000008090c7825 */ /* 0x000fe200078e020c */
[----:B-1----:R-:W0:Y:S01]  /*0390*/  LDC.64 R14, c[0x0][0x3d8] ;  /* 0x0000f600ff0e7b82 */ /* 0x002e220000000a00 */
[----:B--2---:R1:W-:Y:S04]  /*03a0*/  STG.E.64 desc[UR4][R18.64], R16 ;  /* 0x0000001012007986 */ /* 0x0043e8000c101b04 */
[----:B------:R-:W2:Y:S01]  /*03b0*/  LDG.E.64 R20, desc[UR4][R20.64+-0x8] ;  /* 0xfffff80414147981 */ /* 0x000ea2000c1e1b00 */
[----:B0-----:R-:W-:Y:S02]  /*03c0*/  IMAD.WIDE.U32 R10, R11, 0x8, R14 ;  /* 0x000000080b0a7825 */ /* 0x001fe400078e000e */
[----:B------:R-:W0:Y:S01]  /*03d0*/  LDC.64 R14, c[0x0][0x390] ;  /* 0x0000e400ff0e7b82 */ /* 0x000e220000000a00 */
[----:B--2---:R-:W-:Y:S04]  /*03e0*/  STG.E.64 desc[UR4][R22.64], R20 ;  /* 0x0000001416007986 */ /* 0x004fe8000c101b04 */
[----:B------:R-:W2:Y:S01]  /*03f0*/  LDG.E.64 R6, desc[UR4][R12.64] ;  /* 0x000000040c067981 */ /* 0x000ea2000c1e1b00 */
[C---:B------:R-:W-:Y:S01]  /*0400*/  IMAD.WIDE R2, R5.reuse, 0x8, R2 ;  /* 0x0000000805027825 */ /* 0x040fe200078e0202 */
[----:B-1----:R-:W-:-:S02]  /*0410*/  IADD3 R17, PT, PT, R5, R9, RZ ;  /* 0x0000000905117210 */ /* 0x002fc40007ffe0ff */
[----:B--2---:R-:W-:Y:S04]  /*0420*/  STG.E.64 desc[UR4][R10.64], R6 ;  /* 0x000000060a007986 */ /* 0x004fe8000c101b04 */
[----:B------:R-:W2:Y:S01]  /*0430*/  LDG.E.64 R2, desc[UR4][R2.64] ;  /* 0x0000000402027981 */ /* 0x000ea2000c1e1b00 */
[----:B0-----:R-:W-:-:S04]  /*0440*/  IMAD.WIDE R8, R17, 0x8, R14 ;  /* 0x0000000811087825 */ /* 0x001fc800078e020e */
[----:B------:R-:W-:Y:S02]  /*0450*/  IMAD.WIDE R4, R5, 0x8, R12 ;  /* 0x0000000805047825 */ /* 0x000fe400078e020c */
[----:B------:R-:W0:Y:S01]  /*0460*/  LDC.64 R12, c[0x0][0x398] ;  /* 0x0000e600ff0c7b82 */ /* 0x000e220000000a00 */
[----:B--2---:R-:W-:Y:S04]  /*0470*/  STG.E.64 desc[UR4][R8.64], R2 ;  /* 0x0000000208007986 */ /* 0x004fe8000c101b04 */
[----:B------:R-:W2:Y:S01]  /*0480*/  LDG.E.64 R4, desc[UR4][R4.64] ;  /* 0x0000000404047981 */ /* 0x000ea2000c1e1b00 */
[----:B0-----:R-:W-:-:S05]  /*0490*/  IMAD.WIDE R12, R17, 0x8, R12 ;  /* 0x00000008110c7825 */ /* 0x001fca00078e020c */
[----:B--2---:R-:W-:Y:S01]  /*04a0*/  STG.E.64 desc[UR4][R12.64], R4 ;  /* 0x000000040c007986 */ /* 0x004fe2000c101b04 */
[----:B------:R-:W-:Y:S05]  /*04b0*/  EXIT ;  /* 0x000000000000794d */ /* 0x000fea0003800000 */
.L_x_0:
[----:B------:R-:W-:-:S00]  /*04c0*/  BRA `(.L_x_0) ;  /* 0xfffffffc00fc7947 */ /* 0x000fc0000383ffff */
[----:B------:R-:W-:-:S00]  /*04d0*/  NOP ;  /* 0x0000000000007918 */ /* 0x000fc00000000000 */
        /* <DEDUP_REMOVED lines=10> */
.L_x_232:


//--------------------- .text._Z15streamingKernelPdS_S_S_S_S_S_S_S_S_S_S_dddiid --------------------------
	.section	.text._Z15streamingKernelPdS_S_S_S_S_S_S_S_S_S_S_dddiid,"ax",@progbits
	.align	128
        .global         _Z15streamingKernelPdS_S_S_S_S_S_S_S_S_S_S_dddiid
        .type           _Z15streamingKernelPdS_S_S_S_S_S_S_S_S_S_S_dddiid,@function
        .size           _Z15streamingKernelPdS_S_S_S_S_S_S_S_S_S_S_dddiid,(.L_x_231 - _Z15streamingKernelPdS_S_S_S_S_S_S_S_S_S_S_dddiid)
        .other          _Z15streamingKernelPdS_S_S_S_S_S_S_S_S_S_S_dddiid,@"STO_CUDA_ENTRY STV_DEFAULT"
_Z15streamingKernelPdS_S_S_S_S_S_S_S_S_S_S_dddiid:
.text._Z15streamingKernelPdS_S_S_S_S_S_S_S_S_S_S_dddiid:
[----:B------:R-:W-:Y:S01]  /*0000*/  LDC R1, c[0x0][0x37c] ;  /* 0x0000df00ff017b82 */ /* 0x000fe20000000800 */
[----:B------:R-:W0:Y:S07]  /*0010*/  S2R R5, SR_TID.X ;  /* 0x0000000000057919 */ /* 0x000e2e0000002100 */
[----:B------:R-:W0:Y:S01]  /*0020*/  S2UR UR4, SR_CTAID.X ;  /* 0x00000000000479c3 */ /* 0x000e220000002500 */
[----:B------:R-:W1:Y:S01]  /*0030*/  LDCU.64 UR6, c[0x0][0x3f8] ;  /* 0x00007f00ff0677ac */ /* 0x000e620008000a00 */
[----:B------:R-:W2:Y:S06]  /*0040*/  S2R R0, SR_TID.Y ;  /* 0x0000000000007919 */ /* 0x000eac0000002200 */
[----:B------:R-:W0:Y:S08]  /*0050*/  LDC R2, c[0x0][0x360] ;  /* 0x0000d800ff027b82 */ /* 0x000e300000000800 */
[----:B------:R-:W2:Y:S01]  /*0060*/  S2UR UR8, SR_CTAID.Y ;  /* 0x00000000000879c3 */ /* 0x000ea20000002600 */
[----:B-1----:R-:W-:-:S07]  /*0070*/  UIADD3 UR5, UPT, UPT, UR6, -0x1, URZ ;  /* 0xffffffff06057890 */ /* 0x002fce000fffe0ff */
[----:B------:R-:W2:Y:S01]  /*0080*/  LDC R3, c[0x0][0x364] ;  /* 0x0000d900ff037b82 */ /* 0x000ea20000000800 */
[----:B0-----:R-:W-:Y:S01]  /*0090*/  IMAD R5, R2, UR4, R5 ;  /* 0x0000000402057c24 */ /* 0x001fe2000f8e0205 */
[----:B------:R-:W-:-:S04]  /*00a0*/  UIADD3 UR4, UPT, UPT, UR7, -0x1, URZ ;  /* 0xffffffff07047890 */ /* 0x000fc8000fffe0ff */
[----:B------:R-:W-:-:S04]  /*00b0*/  ISETP.NE.AND P1, PT, R5, UR5, PT ;  /* 0x0000000505007c0c */ /* 0x000fc8000bf25270 */
[----:B------:R-:W-:Y:S01]  /*00c0*/  ISETP.NE.AND P0, PT, R5, RZ, P1 ;  /* 0x000000ff0500720c */ /* 0x000fe20000f05270 */
[----:B--2---:R-:W-:Y:S01]  /*00d0*/  IMAD R0, R3, UR8, R0 ;  /* 0x0000000803007c24 */ /* 0x004fe2000f8e0200 */
[----:B------:R-:W0:Y:S04]  /*00e0*/  LDCU.64 UR8, c[0x0][0x358] ;  /* 0x00006b00ff0877ac */ /* 0x000e280008000a00 */
[----:B------:R-:W-:-:S04]  /*00f0*/  ISETP.EQ.OR P2, PT, R0, RZ, !P0 ;  /* 0x000000ff0000720c */ /* 0x000fc80004742670 */
[----:B------:R-:W-:-:S13]  /*0100*/  ISETP.EQ.OR P2, PT, R0, UR4, P2 ;  /* 0x0000000400007c0c */ /* 0x000fda0009742670 */
[----:B0-----:R-:W-:Y:S05]  /*0110*/  @P2 BRA `(.L_x_1) ;  /* 0x0000001400e02947 */ /* 0x001fea0003800000 */
[----:B------:R-:W0:Y:S01]  /*0120*/  LDC.64 R22, c[0x0][0x390] ;  /* 0x0000e400ff167b82 */ /* 0x000e220000000a00 */
[----:B------:R-:W-:Y:S01]  /*0130*/  IMAD R2, R0, UR6, R5 ;  /* 0x0000000600027c24 */ /* 0x000fe2000f8e0205 */
[----:B------:R-:W1:Y:S06]  /*0140*/  LDCU UR7, c[0x0][0x3e4] ;  /* 0x00007c80ff0777ac */ /* 0x000e6c0008000800 */
[----:B------:R-:W2:Y:S01]  /*0150*/  LDC.64 R12, c[0x0][0x3e0] ;  /* 0x0000f800ff0c7b82 */ /* 0x000ea20000000a00 */
[----:B0-----:R-:W-:-:S05]  /*0160*/  IMAD.WIDE R22, R2, 0x8, R22 ;  /* 0x0000000802167825 */ /* 0x001fca00078e0216 */
[----:B------:R-:W3:Y:S04]  /*0170*/  LDG.E.64 R18, desc[UR8][R22.64+-0x8] ;  /* 0xfffff80816127981 */ /* 0x000ee8000c1e1b00 */
[----:B------:R-:W3:Y:S04]  /*0180*/  LDG.E.64 R16, desc[UR8][R22.64+0x8] ;  /* 0x0000080816107981 */ /* 0x000ee8000c1e1b00 */
[----:B------:R-:W4:Y:S01]  /*0190*/  LDG.E.64 R20, desc[UR8][R22.64] ;  /* 0x0000000816147981 */ /* 0x000f22000c1e1b00 */
[----:B-1----:R-:W2:Y:S01]  /*01a0*/  MUFU.RCP64H R9, UR7 ;  /* 0x0000000700097d08 */ /* 0x002ea20008001800 */
[----:B------:R-:W-:Y:S01]  /*01b0*/  IMAD.MOV.U32 R8, RZ, RZ, 0x1 ;  /* 0x00000001ff087424 */ /* 0x000fe200078e00ff */
[----:B------:R-:W-:Y:S05]  /*01c0*/  BSSY.RECONVERGENT B1, `(.L_x_2) ;  /* 0x0000017000017945 */ /* 0x000fea0003800200 */
[----:B--2---:R-:W-:-:S08]  /*01d0*/  DFMA R6, R8, -R12, 1 ;  /* 0x3ff000000806742b */ /* 0x004fd0000000080c */
[----:B------:R-:W-:-:S08]  /*01e0*/  DFMA R10, R6, R6, R6 ;  /* 0x00000006060a722b */ /* 0x000fd00000000006 */
[----:B------:R-:W-:-:S08]  /*01f0*/  DFMA R10, R8, R10, R8 ;  /* 0x0000000a080a722b */ /* 0x000fd00000000008 */
[----:B------:R-:W-:-:S08]  /*0200*/  DFMA R8, R10, -R12, 1 ;  /* 0x3ff000000a08742b */ /* 0x000fd0000000080c */
[----:B------:R-:W-:Y:S02]  /*0210*/  DFMA R8, R10, R8, R10 ;  /* 0x000000080a08722b */ /* 0x000fe4000000000a */
[----:B---3--:R-:W-:-:S08]  /*0220*/  DADD R6, R18, -R16 ;  /* 0x0000000012067229 */ /* 0x008fd00000000810 */
[----:B----4-:R-:W-:-:S08]  /*0230*/  DMUL R6, R20, R6 ;  /* 0x0000000614067228 */ /* 0x010fd00000000000 */
[----:B------:R-:W-:-:S08]  /*0240*/  DMUL R6, R6, 0.5 ;  /* 0x3fe0000006067828 */ /* 0x000fd00000000000 */
[----:B------:R-:W-:Y:S02]  /*0250*/  DMUL R14, R6, R8 ;  /* 0x00000008060e7228 */ /* 0x000fe40000000000 */
[----:B------:R-:W-:-:S06]  /*0260*/  FSETP.GEU.AND P1, PT, |R7|, 6.5827683646048100446e-37, PT ;  /* 0x036000000700780b */ /* 0x000fcc0003f2e200 */
[----:B------:R-:W-:-:S08]  /*0270*/  DFMA R10, R14, -R12, R6 ;  /* 0x8000000c0e0a722b */ /* 0x000fd00000000006 */
[----:B------:R-:W-:-:S10]  /*0280*/  DFMA R14, R8, R10, R14 ;  /* 0x0000000a080e722b */ /* 0x000fd4000000000e */
[----:B------:R-:W-:-:S05]  /*0290*/  FFMA R3, RZ, UR7, R15 ;  /* 0x00000007ff037c23 */ /* 0x000fca000800000f */
[----:B------:R-:W-:-:S13]  /*02a0*/  FSETP.GT.AND P0, PT, |R3|, 1.469367938527859385e-39, PT ;  /* 0x001000000300780b */ /* 0x000fda0003f04200 */
[----:B------:R-:W-:Y:S05]  /*02b0*/  @P0 BRA P1, `(.L_x_3) ;  /* 0x00000000001c0947 */ /* 0x000fea0000800000 */
[----:B------:R-:W0:Y:S01]  /*02c0*/  LDCU.64 UR10, c[0x0][0x3e0] ;  /* 0x00007c00ff0a77ac */ /* 0x000e220008000a00 */
[----:B------:R-:W-:Y:S01]  /*02d0*/  MOV R4, 0x310 ;  /* 0x0000031000047802 */ /* 0x000fe20000000f00 */
[----:B0-----:R-:W-:Y:S01]  /*02e0*/  IMAD.U32 R12, RZ, RZ, UR10 ;  /* 0x0000000aff0c7e24 */ /* 0x001fe2000f8e00ff */
[----:B------:R-:W-:-:S07]  /*02f0*/  MOV R13, UR11 ;  /* 0x0000000b000d7c02 */ /* 0x000fce0008000f00 */
[----:B------:R-:W-:Y:S05]  /*0300*/  CALL.REL.NOINC `($__internal_0_$__cuda_sm20_div_rn_f64_full) ;  /* 0x000000d000ec7944 */ /* 0x000fea0003c00000 */
[----:B------:R-:W-:Y:S02]  /*0310*/  IMAD.MOV.U32 R14, RZ, RZ, R6 ;  /* 0x000000ffff0e7224 */ /* 0x000fe400078e0006 */
[----:B------:R-:W-:-:S07]  /*0320*/  IMAD.MOV.U32 R15, RZ, RZ, R7 ;  /* 0x000000ffff0f7224 */ /* 0x000fce00078e0007 */
.L_x_3:
[----:B------:R-:W-:Y:S05]  /*0330*/  BSYNC.RECONVERGENT B1 ;  /* 0x0000000000017941 */ /* 0x000fea0003800200 */
.L_x_2:
[----:B------:R-:W0:Y:S01]  /*0340*/  LDC R27, c[0x0][0x3f8] ;  /* 0x0000fe00ff1b7b82 */ /* 0x000e220000000800 */
[----:B------:R-:W1:Y:S07]  /*0350*/  LDCU UR7, c[0x0][0x3ec] ;  /* 0x00007d80ff0777ac */ /* 0x000e6e0008000800 */
[----:B------:R-:W2:Y:S08]  /*0360*/  LDC.64 R28, c[0x0][0x390] ;  /* 0x0000e400ff1c7b82 */ /* 0x000eb00000000a00 */
[----:B------:R-:W3:Y:S01]  /*0370*/  LDC.64 R30, c[0x0][0x398] ;  /* 0x0000e600ff1e7b82 */ /* 0x000ee20000000a00 */
[----:B0-----:R-:W-:-:S07]  /*0380*/  IMAD R0, R0, R27, -R27 ;  /* 0x0000001b00007224 */ /* 0x001fce00078e0a1b */
[----:B------:R-:W0:Y:S01]  /*0390*/  LDC.64 R24, c[0x0][0x3e8] ;  /* 0x0000fa00ff187b82 */ /* 0x000e220000000a00 */
[----:B------:R-:W-:Y:S01]  /*03a0*/  IMAD.WIDE R26, R27, 0x8, R22 ;  /* 0x000000081b1a7825 */ /* 0x000fe200078e0216 */
[----:B------:R-:W-:-:S05]  /*03b0*/  IADD3 R5, PT, PT, R5, R0, RZ ;  /* 0x0000000005057210 */ /* 0x000fca0007ffe0ff */
[----:B------:R-:W4:Y:S01]  /*03c0*/  LDG.E.64 R26, desc[UR8][R26.64] ;  /* 0x000000081a1a7981 */ /* 0x000f22000c1e1b00 */
[----:B--2---:R-:W-:-:S06]  /*03d0*/  IMAD.WIDE R28, R5, 0x8, R28 ;  /* 0x00000008051c7825 */ /* 0x004fcc00078e021c */
[----:B------:R-:W4:Y:S01]  /*03e0*/  LDG.E.64 R28, desc[UR8][R28.64] ;  /* 0x000000081c1c7981 */ /* 0x000f22000c1e1b00 */
[----:B---3--:R-:W-:-:S05]  /*03f0*/  IMAD.WIDE R30, R2, 0x8, R30 ;  /* 0x00000008021e7825 */ /* 0x008fca00078e021e */
[----:B------:R-:W2:Y:S01]  /*0400*/  LDG.E.64 R6, desc[UR8][R30.64] ;  /* 0x000000081e067981 */ /* 0x000ea2000c1e1b00 */
[----:B-1----:R-:W0:Y:S01]  /*0410*/  MUFU.RCP64H R9, UR7 ;  /* 0x0000000700097d08 */ /* 0x002e220008001800 */
[----:B------:R-:W-:-:S06]  /*0420*/  IMAD.MOV.U32 R8, RZ, RZ, 0x1 ;  /* 0x00000001ff087424 */ /* 0x000fcc00078e00ff */
[----:B0-----:R-:W-:-:S08]  /*0430*/  DFMA R10, R8, -R24, 1 ;  /* 0x3ff00000080a742b */ /* 0x001fd00000000818 */
[----:B------:R-:W-:-:S08]  /*0440*/  DFMA R10, R10, R10, R10 ;  /* 0x0000000a0a0a722b */ /* 0x000fd0000000000a */
[----:B------:R-:W-:-:S08]  /*0450*/  DFMA R10, R8, R10, R8 ;  /* 0x0000000a080a722b */ /* 0x000fd00000000008 */
[----:B------:R-:W-:-:S08]  /*0460*/  DFMA R12, R10, -R24, 1 ;  /* 0x3ff000000a0c742b */ /* 0x000fd00000000818 */
[----:B------:R-:W-:Y:S01]  /*0470*/  DFMA R12, R10, R12, R10 ;  /* 0x0000000c0a0c722b */ /* 0x000fe2000000000a */
[----:B------:R-:W-:Y:S01]  /*0480*/  BSSY.RECONVERGENT B1, `(.L_x_4) ;  /* 0x0000012000017945 */ /* 0x000fe20003800200 */
[----:B----4-:R-:W-:-:S08]  /*0490*/  DADD R8, R28, -R26 ;  /* 0x000000001c087229 */ /* 0x010fd0000000081a */
[----:B--2---:R-:W-:-:S08]  /*04a0*/  DMUL R6, R6, R8 ;  /* 0x0000000806067228 */ /* 0x004fd00000000000 */
[----:B------:R-:W-:-:S08]  /*04b0*/  DMUL R8, R6, 0.5 ;  /* 0x3fe0000006087828 */ /* 0x000fd00000000000 */
[----:B------:R-:W-:-:S08]  /*04c0*/  DMUL R6, R8, R12 ;  /* 0x0000000c08067228 */ /* 0x000fd00000000000 */
[----:B------:R-:W-:-:S08]  /*04d0*/  DFMA R10, R6, -R24, R8 ;  /* 0x80000018060a722b */ /* 0x000fd00000000008 */
[----:B------:R-:W-:Y:S01]  /*04e0*/  DFMA R6, R12, R10, R6 ;  /* 0x0000000a0c06722b */ /* 0x000fe20000000006 */
[----:B------:R-:W-:-:S09]  /*04f0*/  FSETP.GEU.AND P1, PT, |R9|, 6.5827683646048100446e-37, PT ;  /* 0x036000000900780b */ /* 0x000fd20003f2e200 */
[----:B------:R-:W-:-:S05]  /*0500*/  FFMA R0, RZ, UR7, R7 ;  /* 0x00000007ff007c23 */ /* 0x000fca0008000007 */
[----:B------:R-:W-:-:S13]  /*0510*/  FSETP.GT.AND P0, PT, |R0|, 1.469367938527859385e-39, PT ;  /* 0x001000000000780b */ /* 0x000fda0003f04200 */
[----:B------:R-:W-:Y:S05]  /*0520*/  @P0 BRA P1, `(.L_x_5) ;  /* 0x00000000001c0947 */ /* 0x000fea0000800000 */
[----:B------:R-:W0:Y:S01]  /*0530*/  LDCU.64 UR10, c[0x0][0x3e8] ;  /* 0x00007d00ff0a77ac */ /* 0x000e220008000a00 */
[----:B------:R-:W-:Y:S01]  /*0540*/  IMAD.MOV.U32 R6, RZ, RZ, R8 ;  /* 0x000000ffff067224 */ /* 0x000fe200078e0008 */
[----:B------:R-:W-:Y:S02]  /*0550*/  MOV R7, R9 ;  /* 0x0000000900077202 */ /* 0x000fe40000000f00 */
[----:B------:R-:W-:Y:S01]  /*0560*/  MOV R4, 0x5a0 ;  /* 0x000005a000047802 */ /* 0x000fe20000000f00 */
[----:B0-----:R-:W-:Y:S02]  /*0570*/  IMAD.U32 R12, RZ, RZ, UR10 ;  /* 0x0000000aff0c7e24 */ /* 0x001fe4000f8e00ff */
[----:B------:R-:W-:-:S07]  /*0580*/  IMAD.U32 R13, RZ, RZ, UR11 ;  /* 0x0000000bff0d7e24 */ /* 0x000fce000f8e00ff */
[----:B------:R-:W-:Y:S05]  /*0590*/  CALL.REL.NOINC `($__internal_0_$__cuda_sm20_div_rn_f64_full) ;  /* 0x000000d000487944 */ /* 0x000fea0003c00000 */
.L_x_5:
[----:B------:R-:W-:Y:S05]  /*05a0*/  BSYNC.RECONVERGENT B1 ;  /* 0x0000000000017941 */ /* 0x000fea0003800200 */
.L_x_4:
[----:B------:R-:W0:Y:S01]  /*05b0*/  LDCU UR7, c[0x0][0x3e4] ;  /* 0x00007c80ff0777ac */ /* 0x000e220008000800 */
[----:B------:R-:W1:Y:S01]  /*05c0*/  LDC.64 R10, c[0x0][0x3e0] ;  /* 0x0000f800ff0a7b82 */ /* 0x000e620000000a00 */
[----:B------:R-:W-:Y:S01]  /*05d0*/  MOV R8, 0x1 ;  /* 0x0000000100087802 */ /* 0x000fe20000000f00 */
[----:B------:R-:W-:Y:S01]  /*05e0*/  DADD R24, R20, R20 ;  /* 0x0000000014187229 */ /* 0x000fe20000000014 */
[----:B------:R-:W-:Y:S01]  /*05f0*/  BSSY.RECONVERGENT B1, `(.L_x_6) ;  /* 0x000001a000017945 */ /* 0x000fe20003800200 */
[----:B------:R-:W-:-:S06]  /*0600*/  DADD R14, R6, R14 ;  /* 0x00000000060e7229 */ /* 0x000fcc000000000e */
[----:B------:R-:W-:Y:S01]  /*0610*/  DADD R16, R16, -R24 ;  /* 0x0000000010107229 */ /* 0x000fe20000000818 */
[----:B0-----:R-:W1:Y:S07]  /*0620*/  MUFU.RCP64H R9, UR7 ;  /* 0x0000000700097d08 */ /* 0x001e6e0008001800 */
[----:B------:R-:W-:-:S10]  /*0630*/  DADD R16, R18, R16 ;  /* 0x0000000012107229 */ /* 0x000fd40000000010 */
[----:B------:R-:W-:Y:S01]  /*0640*/  FSETP.GEU.AND P1, PT, |R17|, 6.5827683646048100446e-37, PT ;  /* 0x036000001100780b */ /* 0x000fe20003f2e200 */
[----:B-1----:R-:W-:-:S08]  /*0650*/  DFMA R12, R8, -R10, 1 ;  /* 0x3ff00000080c742b */ /* 0x002fd0000000080a */
[----:B------:R-:W-:-:S08]  /*0660*/  DFMA R12, R12, R12, R12 ;  /* 0x0000000c0c0c722b */ /* 0x000fd0000000000c */
[----:B------:R-:W-:-:S08]  /*0670*/  DFMA R12, R8, R12, R8 ;  /* 0x0000000c080c722b */ /* 0x000fd00000000008 */
[----:B------:R-:W-:-:S08]  /*0680*/  DFMA R8, R12, -R10, 1 ;  /* 0x3ff000000c08742b */ /* 0x000fd0000000080a */
[----:B------:R-:W-:-:S08]  /*0690*/  DFMA R12, R12, R8, R12 ;  /* 0x000000080c0c722b */ /* 0x000fd0000000000c */
[----:B------:R-:W-:-:S08]  /*06a0*/  DMUL R8, R12, R16 ;  /* 0x000000100c087228 */ /* 0x000fd00000000000 */
[----:B------:R-:W-:-:S08]  /*06b0*/  DFMA R10, R8, -R10, R16 ;  /* 0x8000000a080a722b */ /* 0x000fd00000000010 */
[----:B------:R-:W-:-:S10]  /*06c0*/  DFMA R8, R12, R10, R8 ;  /* 0x0000000a0c08722b */ /* 0x000fd40000000008 */
[----:B------:R-:W-:-:S05]  /*06d0*/  FFMA R0, RZ, UR7, R9 ;  /* 0x00000007ff007c23 */ /* 0x000fca0008000009 */
[----:B------:R-:W-:-:S13]  /*06e0*/  FSETP.GT.AND P0, PT, |R0|, 1.469367938527859385e-39, PT ;  /* 0x001000000000780b */ /* 0x000fda0003f04200 */
[----:B------:R-:W-:Y:S05]  /*06f0*/  @P0 BRA P1, `(.L_x_7) ;  /* 0x0000000000240947 */ /* 0x000fea0000800000 */
[----:B------:R-:W0:Y:S01]  /*0700*/  LDCU.64 UR10, c[0x0][0x3e0] ;  /* 0x00007c00ff0a77ac */ /* 0x000e220008000a00 */
[----:B------:R-:W-:Y:S01]  /*0710*/  IMAD.MOV.U32 R6, RZ, RZ, R16 ;  /* 0x000000ffff067224 */ /* 0x000fe200078e0010 */
[----:B------:R-:W-:Y:S01]  /*0720*/  MOV R4, 0x770 ;  /* 0x0000077000047802 */ /* 0x000fe20000000f00 */
[----:B------:R-:W-:Y:S01]  /*0730*/  IMAD.MOV.U32 R7, RZ, RZ, R17 ;  /* 0x000000ffff077224 */ /* 0x000fe200078e0011 */
[----:B0-----:R-:W-:Y:S01]  /*0740*/  MOV R12, UR10 ;  /* 0x0000000a000c7c02 */ /* 0x001fe20008000f00 */
[----:B------:R-:W-:-:S07]  /*0750*/  IMAD.U32 R13, RZ, RZ, UR11 ;  /* 0x0000000bff0d7e24 */ /* 0x000fce000f8e00ff */
[----:B------:R-:W-:Y:S05]  /*0760*/  CALL.REL.NOINC `($__internal_0_$__cuda_sm20_div_rn_f64_full) ;  /* 0x000000cc00d47944 */ /* 0x000fea0003c00000 */
[----:B------:R-:W-:Y:S01]  /*0770*/  IMAD.MOV.U32 R8, RZ, RZ, R6 ;  /* 0x000000ffff087224 */ /* 0x000fe200078e0006 */
[----:B------:R-:W-:-:S07]  /*0780*/  MOV R9, R7 ;  /* 0x0000000700097202 */ /* 0x000fce0000000f00 */
.L_x_7:
[----:B------:R-:W-:Y:S05]  /*0790*/  BSYNC.RECONVERGENT B1 ;  /* 0x0000000000017941 */ /* 0x000fea0003800200 */
.L_x_6:
[----:B------:R-:W0:Y:S01]  /*07a0*/  LDCU UR7, c[0x0][0x3e4] ;  /* 0x00007c80ff0777ac */ /* 0x000e220008000800 */
[----:B------:R-:W1:Y:S01]  /*07b0*/  LDC.64 R10, c[0x0][0x3e0] ;  /* 0x0000f800ff0a7b82 */ /* 0x000e620000000a00 */
[----:B------:R-:W-:Y:S01]  /*07c0*/  IMAD.MOV.U32 R6, RZ, RZ, 0x1 ;  /* 0x00000001ff067424 */ /* 0x000fe200078e00ff */
[----:B------:R-:W-:Y:S01]  /*07d0*/  FSETP.GEU.AND P1, PT, |R9|, 6.5827683646048100446e-37, PT ;  /* 0x036000000900780b */ /* 0x000fe20003f2e200 */
[----:B------:R-:W-:Y:S01]  /*07e0*/  BSSY.RECONVERGENT B1, `(.L_x_8) ;  /* 0x0000016000017945 */ /* 0x000fe20003800200 */
[----:B0-----:R-:W1:Y:S03]  /*07f0*/  MUFU.RCP64H R7, UR7 ;  /* 0x0000000700077d08 */ /* 0x001e660008001800 */
        /* <DEDUP_REMOVED lines=18> */
[----:B------:R-:W-:Y:S01]  /*0920*/  MOV R16, R6 ;  /* 0x0000000600107202 */ /* 0x000fe20000000f00 */
[----:B------:R-:W-:-:S07]  /*0930*/  IMAD.MOV.U32 R17, RZ, RZ, R7 ;  /* 0x000000ffff117224 */ /* 0x000fce00078e0007 */
.L_x_9:
[----:B------:R-:W-:Y:S05]  /*0940*/  BSYNC.RECONVERGENT B1 ;  /* 0x0000000000017941 */ /* 0x000fea0003800200 */
.L_x_8:
[----:B------:R-:W0:Y:S01]  /*0950*/  LDCU UR7, c[0x0][0x3ec] ;  /* 0x00007d80ff0777ac */ /* 0x000e220008000800 */
[----:B------:R-:W1:Y:S01]  /*0960*/  LDC.64 R8, c[0x0][0x3e8] ;  /* 0x0000fa00ff087b82 */ /* 0x000e620000000a00 */
[----:B------:R-:W-:Y:S01]  /*0970*/  IMAD.MOV.U32 R6, RZ, RZ, 0x1 ;  /* 0x00000001ff067424 */ /* 0x000fe200078e00ff */
[----:B------:R-:W-:Y:S01]  /*0980*/  DADD R24, R26, -R24 ;  /* 0x000000001a187229 */ /* 0x000fe20000000818 */
[----:B------:R-:W-:Y:S07]  /*0990*/  BSSY.RECONVERGENT B1, `(.L_x_10) ;  /* 0x0000016000017945 */ /* 0x000fee0003800200 */
[----:B------:R-:W-:Y:S01]  /*09a0*/  DADD R24, R28, R24 ;  /* 0x000000001c187229 */ /* 0x000fe20000000018 */
[----:B0-----:R-:W1:Y:S09]  /*09b0*/  MUFU.RCP64H R7, UR7 ;  /* 0x0000000700077d08 */ /* 0x001e720008001800 */
        /* <DEDUP_REMOVED lines=13> */
[----:B------:R-:W-:Y:S01]  /*0a90*/  MOV R6, R24 ;  /* 0x0000001800067202 */ /* 0x000fe20000000f00 */
[----:B------:R-:W-:Y:S01]  /*0aa0*/  IMAD.MOV.U32 R7, RZ, RZ, R25 ;  /* 0x000000ffff077224 */ /* 0x000fe200078e0019 */
[----:B------:R-:W-:Y:S01]  /*0ab0*/  MOV R4, 0xaf0 ;  /* 0x00000af000047802 */ /* 0x000fe20000000f00 */
[----:B0-----:R-:W-:Y:S01]  /*0ac0*/  IMAD.U32 R12, RZ, RZ, UR10 ;  /* 0x0000000aff0c7e24 */ /* 0x001fe2000f8e00ff */
[----:B------:R-:W-:-:S07]  /*0ad0*/  MOV R13, UR11 ;  /* 0x0000000b000d7c02 */ /* 0x000fce0008000f00 */
[----:B------:R-:W-:Y:S05]  /*0ae0*/  CALL.REL.NOINC `($__internal_0_$__cuda_sm20_div_rn_f64_full) ;  /* 0x000000c800f47944 */ /* 0x000fea0003c00000 */
.L_x_11:
[----:B------:R-:W-:Y:S05]  /*0af0*/  BSYNC.RECONVERGENT B1 ;  /* 0x0000000000017941 */ /* 0x000fea0003800200 */
.L_x_10:
        /* <DEDUP_REMOVED lines=24> */
.L_x_13:
[----:B------:R-:W-:Y:S05]  /*0c80*/  BSYNC.RECONVERGENT B1 ;  /* 0x0000000000017941 */ /* 0x000fea0003800200 */
.L_x_12:
[----:B------:R-:W0:Y:S01]  /*0c90*/  LDCU.64 UR10, c[0x0][0x400] ;  /* 0x00008000ff0a77ac */ /* 0x000e220008000a00 */
[----:B------:R-:W1:Y:S01]  /*0ca0*/  LDC.64 R6, c[0x0][0x380] ;  /* 0x0000e000ff067b82 */ /* 0x000e620000000a00 */
[----:B------:R-:W-:Y:S01]  /*0cb0*/  DADD R8, R8, R16 ;  /* 0x0000000008087229 */ /* 0x000fe20000000010 */
[----:B------:R-:W2:Y:S01]  /*0cc0*/  LDCU.64 UR12, c[0x0][0x3f0] ;  /* 0x00007e00ff0c77ac */ /* 0x000ea20008000a00 */
[----:B------:R-:W3:Y:S05]  /*0cd0*/  LDCU UR7, c[0x0][0x3e4] ;  /* 0x00007c80ff0777ac */ /* 0x000eea0008000800 */
[----:B------:R-:W4:Y:S01]  /*0ce0*/  LDC.64 R12, c[0x0][0x3e0] ;  /* 0x0000f800ff0c7b82 */ /* 0x000f220000000a00 */
[----:B0-----:R-:W-:Y:S01]  /*0cf0*/  DFMA R8, R8, UR10, R14 ;  /* 0x0000000a08087c2b */ /* 0x001fe2000800000e */
[----:B-1----:R-:W-:-:S07]  /*0d00*/  IMAD.WIDE R6, R2, 0x8, R6 ;  /* 0x0000000802067825 */ /* 0x002fce00078e0206 */
[----:B--2---:R-:W-:-:S07]  /*0d10*/  DFMA R8, R8, UR12, R20 ;  /* 0x0000000c08087c2b */ /* 0x004fce0008000014 */
[----:B------:R0:W-:Y:S04]  /*0d20*/  STG.E.64 desc[UR8][R6.64], R8 ;  /* 0x0000000806007986 */ /* 0x0001e8000c101b08 */
[----:B------:R-:W2:Y:S04]  /*0d30*/  LDG.E.64 R16, desc[UR8][R30.64+-0x8] ;  /* 0xfffff8081e107981 */ /* 0x000ea8000c1e1b00 */
[----:B------:R-:W2:Y:S04]  /*0d40*/  LDG.E.64 R14, desc[UR8][R30.64+0x8] ;  /* 0x000008081e0e7981 */ /* 0x000ea8000c1e1b00 */
[----:B------:R-:W2:Y:S04]  /*0d50*/  LDG.E.64 R22, desc[UR8][R22.64] ;  /* 0x0000000816167981 */ /* 0x000ea8000c1e1b00 */
[----:B------:R1:W5:Y:S01]  /*0d60*/  LDG.E.64 R20, desc[UR8][R30.64] ;  /* 0x000000081e147981 */ /* 0x000362000c1e1b00 */
[----:B---3--:R-:W4:Y:S01]  /*0d70*/  MUFU.RCP64H R11, UR7 ;  /* 0x00000007000b7d08 */ /* 0x008f220008001800 */
[----:B------:R-:W-:Y:S01]  /*0d80*/  MOV R10, 0x1 ;  /* 0x00000001000a7802 */ /* 0x000fe20000000f00 */
[----:B------:R-:W-:Y:S05]  /*0d90*/  BSSY.RECONVERGENT B1, `(.L_x_14) ;  /* 0x0000017000017945 */ /* 0x000fea0003800200 */
[----:B----4-:R-:W-:-:S08]  /*0da0*/  DFMA R18, R10, -R12, 1 ;  /* 0x3ff000000a12742b */ /* 0x010fd0000000080c */
[----:B------:R-:W-:-:S08]  /*0db0*/  DFMA R18, R18, R18, R18 ;  /* 0x000000121212722b */ /* 0x000fd00000000012 */
[----:B------:R-:W-:-:S08]  /*0dc0*/  DFMA R18, R10, R18, R10 ;  /* 0x000000120a12722b */ /* 0x000fd0000000000a */
[----:B0-----:R-:W-:-:S08]  /*0dd0*/  DFMA R8, R18, -R12, 1 ;  /* 0x3ff000001208742b */ /* 0x001fd0000000080c */
[----:B------:R-:W-:Y:S02]  /*0de0*/  DFMA R10, R18, R8, R18 ;  /* 0x00000008120a722b */ /* 0x000fe40000000012 */
[----:B--2---:R-:W-:-:S08]  /*0df0*/  DADD R6, R16, -R14 ;  /* 0x0000000010067229 */ /* 0x004fd0000000080e */
[----:B------:R-:W-:-:S08]  /*0e00*/  DMUL R6, R22, R6 ;  /* 0x0000000616067228 */ /* 0x000fd00000000000 */
[----:B------:R-:W-:-:S08]  /*0e10*/  DMUL R6, R6, 0.5 ;  /* 0x3fe0000006067828 */ /* 0x000fd00000000000 */
[----:B------:R-:W-:Y:S02]  /*0e20*/  DMUL R18, R10, R6 ;  /* 0x000000060a127228 */ /* 0x000fe40000000000 */
[----:B------:R-:W-:-:S06]  /*0e30*/  FSETP.GEU.AND P1, PT, |R7|, 6.5827683646048100446e-37, PT ;  /* 0x036000000700780b */ /* 0x000fcc0003f2e200 */
[----:B------:R-:W-:-:S08]  /*0e40*/  DFMA R8, R18, -R12, R6 ;  /* 0x8000000c1208722b */ /* 0x000fd00000000006 */
[----:B------:R-:W-:-:S10]  /*0e50*/  DFMA R18, R10, R8, R18 ;  /* 0x000000080a12722b */ /* 0x000fd40000000012 */
[----:B------:R-:W-:-:S05]  /*0e60*/  FFMA R0, RZ, UR7, R19 ;  /* 0x00000007ff007c23 */ /* 0x000fca0008000013 */
[----:B------:R-:W-:-:S13]  /*0e70*/  FSETP.GT.AND P0, PT, |R0|, 1.469367938527859385e-39, PT ;  /* 0x001000000000780b */ /* 0x000fda0003f04200 */
[----:B-1----:R-:W-:Y:S05]  /*0e80*/  @P0 BRA P1, `(.L_x_15) ;  /* 0x00000000001c0947 */ /* 0x002fea0000800000 */
[----:B------:R-:W0:Y:S01]  /*0e90*/  LDCU.64 UR10, c[0x0][0x3e0] ;  /* 0x00007c00ff0a77ac */ /* 0x000e220008000a00 */
[----:B------:R-:W-:Y:S01]  /*0ea0*/  MOV R4, 0xee0 ;  /* 0x00000ee000047802 */ /* 0x000fe20000000f00 */
[----:B0-----:R-:W-:Y:S02]  /*0eb0*/  IMAD.U32 R12, RZ, RZ, UR10 ;  /* 0x0000000aff0c7e24 */ /* 0x001fe4000f8e00ff */
[----:B------:R-:W-:-:S07]  /*0ec0*/  IMAD.U32 R13, RZ, RZ, UR11 ;  /* 0x0000000bff0d7e24 */ /* 0x000fce000f8e00ff */
[----:B-----5:R-:W-:Y:S05]  /*0ed0*/  CALL.REL.NOINC `($__internal_0_$__cuda_sm20_div_rn_f64_full) ;  /* 0x000000c400f87944 */ /* 0x020fea0003c00000 */
[----:B------:R-:W-:Y:S01]  /*0ee0*/  MOV R18, R6 ;  /* 0x0000000600127202 */ /* 0x000fe20000000f00 */
[----:B------:R-:W-:-:S07]  /*0ef0*/  IMAD.MOV.U32 R19, RZ, RZ, R7 ;  /* 0x000000ffff137224 */ /* 0x000fce00078e0007 */
.L_x_15:
[----:B------:R-:W-:Y:S05]  /*0f00*/  BSYNC.RECONVERGENT B1 ;  /* 0x0000000000017941 */ /* 0x000fea0003800200 */
.L_x_14:
[----:B------:R-:W0:Y:S01]  /*0f10*/  LDC.64 R26, c[0x0][0x398] ;  /* 0x0000e600ff1a7b82 */ /* 0x000e220000000a00 */
[----:B------:R-:W1:Y:S07]  /*0f20*/  LDCU UR7, c[0x0][0x3ec] ;  /* 0x00007d80ff0777ac */ /* 0x000e6e0008000800 */
[----:B------:R-:W2:Y:S08]  /*0f30*/  LDC R25, c[0x0][0x3f8] ;  /* 0x0000fe00ff197b82 */ /* 0x000eb00000000800 */
[----:B------:R-:W3:Y:S01]  /*0f40*/  LDC.64 R8, c[0x0][0x3e8] ;  /* 0x0000fa00ff087b82 */ /* 0x000ee20000000a00 */
[----:B0-----:R-:W-:-:S06]  /*0f50*/  IMAD.WIDE R26, R5, 0x8, R26 ;  /* 0x00000008051a7825 */ /* 0x001fcc00078e021a */
[----:B------:R-:W4:Y:S01]  /*0f60*/  LDG.E.64 R26, desc[UR8][R26.64] ;  /* 0x000000081a1a7981 */ /* 0x000f22000c1e1b00 */
[----:B--2---:R-:W-:-:S06]  /*0f70*/  IMAD.WIDE R24, R25, 0x8, R30 ;  /* 0x0000000819187825 */ /* 0x004fcc00078e021e */
[----:B------:R-:W4:Y:S01]  /*0f80*/  LDG.E.64 R24, desc[UR8][R24.64] ;  /* 0x0000000818187981 */ /* 0x000f22000c1e1b00 */
[----:B-1----:R-:W3:Y:S01]  /*0f90*/  MUFU.RCP64H R7, UR7 ;  /* 0x0000000700077d08 */ /* 0x002ee20008001800 */
[----:B------:R-:W-:-:S06]  /*0fa0*/  IMAD.MOV.U32 R6, RZ, RZ, 0x1 ;  /* 0x00000001ff067424 */ /* 0x000fcc00078e00ff */
[----:B---3--:R-:W-:-:S08]  /*0fb0*/  DFMA R4, R6, -R8, 1 ;  /* 0x3ff000000604742b */ /* 0x008fd00000000808 */
[----:B------:R-:W-:-:S08]  /*0fc0*/  DFMA R10, R4, R4, R4 ;  /* 0x00000004040a722b */ /* 0x000fd00000000004 */
[----:B------:R-:W-:-:S08]  /*0fd0*/  DFMA R10, R6, R10, R6 ;  /* 0x0000000a060a722b */ /* 0x000fd00000000006 */
[----:B------:R-:W-:-:S08]  /*0fe0*/  DFMA R6, R10, -R8, 1 ;  /* 0x3ff000000a06742b */ /* 0x000fd00000000808 */
[----:B------:R-:W-:Y:S01]  /*0ff0*/  DFMA R10, R10, R6, R10 ;  /* 0x000000060a0a722b */ /* 0x000fe2000000000a */
[----:B------:R-:W-:Y:S01]  /*1000*/  BSSY.RECONVERGENT B1, `(.L_x_16) ;  /* 0x0000012000017945 */ /* 0x000fe20003800200 */
[----:B----4-:R-:W-:-:S08]  /*1010*/  DADD R4, R26, -R24 ;  /* 0x000000001a047229 */ /* 0x010fd00000000818 */
[----:B-----5:R-:W-:-:S08]  /*1020*/  DMUL R4, R20, R4 ;  /* 0x0000000414047228 */ /* 0x020fd00000000000 */
        /* <DEDUP_REMOVED lines=15> */
.L_x_17:
[----:B------:R-:W-:Y:S05]  /*1120*/  BSYNC.RECONVERGENT B1 ;  /* 0x0000000000017941 */ /* 0x000fea0003800200 */
.L_x_16:
[----:B------:R-:W0:Y:S01]  /*1130*/  LDCU UR7, c[0x0][0x3e4] ;  /* 0x00007c80ff0777ac */ /* 0x000e220008000800 */
[----:B------:R-:W1:Y:S01]  /*1140*/  LDC.64 R8, c[0x0][0x3e0] ;  /* 0x0000f800ff087b82 */ /* 0x000e620000000a00 */
[----:B------:R-:W-:Y:S01]  /*1150*/  IMAD.MOV.U32 R4, RZ, RZ, 0x1 ;  /* 0x00000001ff047424 */ /* 0x000fe200078e00ff */
        /* <DEDUP_REMOVED lines=27> */
.L_x_19:
[----:B------:R-:W-:Y:S05]  /*1310*/  BSYNC.RECONVERGENT B1 ;  /* 0x0000000000017941 */ /* 0x000fea0003800200 */
.L_x_18:
        /* <DEDUP_REMOVED lines=24> */
[----:B------:R-:W-:Y:S02]  /*14a0*/  IMAD.MOV.U32 R14, RZ, RZ, R6 ;  /* 0x000000ffff0e7224 */ /* 0x000fe400078e0006 */
[----:B------:R-:W-:-:S07]  /*14b0*/  IMAD.MOV.U32 R15, RZ, RZ, R7 ;  /* 0x000000ffff0f7224 */ /* 0x000fce00078e0007 */
.L_x_21:
[----:B------:R-:W-:Y:S05]  /*14c0*/  BSYNC.RECONVERGENT B1 ;  /* 0x0000000000017941 */ /* 0x000fea0003800200 */
.L_x_20:
[----:B------:R-:W0:Y:S01]  /*14d0*/  LDCU UR7, c[0x0][0x3ec] ;  /* 0x00007d80ff0777ac */ /* 0x000e220008000800 */
[----:B------:R-:W1:Y:S01]  /*14e0*/  LDC.64 R8, c[0x0][0x3e8] ;  /* 0x0000fa00ff087b82 */ /* 0x000e620000000a00 */
[----:B------:R-:W-:Y:S01]  /*14f0*/  MOV R4, 0x1 ;  /* 0x0000000100047802 */ /* 0x000fe20000000f00 */
        /* <DEDUP_REMOVED lines=23> */
.L_x_23:
[----:B------:R-:W-:Y:S05]  /*1670*/  BSYNC.RECONVERGENT B1 ;  /* 0x0000000000017941 */ /* 0x000fea0003800200 */
.L_x_22:
        /* <DEDUP_REMOVED lines=18> */
[----:B------:R-:W-:Y:S02]  /*17a0*/  MOV R4, 0x17e0 ;  /* 0x000017e000047802 */ /* 0x000fe40000000f00 */
[----:B0-----:R-:W-:Y:S01]  /*17b0*/  MOV R12, UR10 ;  /* 0x0000000a000c7c02 */ /* 0x001fe20008000f00 */
[----:B------:R-:W-:-:S07]  /*17c0*/  IMAD.U32 R13, RZ, RZ, UR11 ;  /* 0x0000000bff0d7e24 */ /* 0x000fce000f8e00ff */
[----:B------:R-:W-:Y:S05]  /*17d0*/  CALL.REL.NOINC `($__internal_0_$__cuda_sm20_div_rn_f64_full) ;  /* 0x000000bc00b87944 */ /* 0x000fea0003c00000 */
[----:B------:R-:W-:Y:S01]  /*17e0*/  IMAD.MOV.U32 R4, RZ, RZ, R6 ;  /* 0x000000ffff047224 */ /* 0x000fe200078e0006 */
[----:B------:R-:W-:-:S07]  /*17f0*/  MOV R5, R7 ;  /* 0x0000000700057202 */ /* 0x000fce0000000f00 */
.L_x_25:
[----:B------:R-:W-:Y:S05]  /*1800*/  BSYNC.RECONVERGENT B1 ;  /* 0x0000000000017941 */ /* 0x000fea0003800200 */
.L_x_24:
[----:B------:R-:W0:Y:S01]  /*1810*/  LDCU.64 UR10, c[0x0][0x400] ;  /* 0x00008000ff0a77ac */ /* 0x000e220008000a00 */
[----:B------:R-:W1:Y:S01]  /*1820*/  LDC.64 R6, c[0x0][0x388] ;  /* 0x0000e200ff067b82 */ /* 0x000e620000000a00 */
[----:B------:R-:W-:Y:S01]  /*1830*/  DADD R4, R4, R14 ;  /* 0x0000000004047229 */ /* 0x000fe2000000000e */
[----:B------:R-:W2:Y:S07]  /*1840*/  LDCU.64 UR12, c[0x0][0x3f0] ;  /* 0x00007e00ff0c77ac */ /* 0x000eae0008000a00 */
[----:B0-----:R-:W-:Y:S01]  /*1850*/  DFMA R4, R4, UR10, R18 ;  /* 0x0000000a04047c2b */ /* 0x001fe20008000012 */
[----:B-1----:R-:W-:-:S07]  /*1860*/  IMAD.WIDE R2, R2, 0x8, R6 ;  /* 0x0000000802027825 */ /* 0x002fce00078e0206 */
[----:B--2---:R-:W-:-:S07]  /*1870*/  DFMA R4, R4, UR12, R20 ;  /* 0x0000000c04047c2b */ /* 0x004fce0008000014 */
[----:B------:R-:W-:Y:S01]  /*1880*/  STG.E.64 desc[UR8][R2.64], R4 ;  /* 0x0000000402007986 */ /* 0x000fe2000c101b08 */
[----:B------:R-:W-:Y:S05]  /*1890*/  EXIT ;  /* 0x000000000000794d */ /* 0x000fea0003800000 */
.L_x_1:
[----:B------:R-:W-:-:S04]  /*18a0*/  ISETP.NE.AND P2, PT, R0, UR4, PT ;  /* 0x0000000400007c0c */ /* 0x000fc8000bf45270 */
[----:B------:R-:W-:-:S04]  /*18b0*/  ISETP.EQ.OR P2, PT, R0, RZ, !P2 ;  /* 0x000000ff0000720c */ /* 0x000fc80005742670 */
[----:B------:R-:W-:-:S13]  /*18c0*/  ISETP.NE.OR P3, PT, R5, RZ, P2 ;  /* 0x000000ff0500720c */ /* 0x000fda0001765670 */
[----:B------:R-:W-:Y:S05]  /*18d0*/  @P3 BRA `(.L_x_26) ;  /* 0x0000001400ec3947 */ /* 0x000fea0003800000 */
[----:B------:R-:W0:Y:S01]  /*18e0*/  LDC.64 R26, c[0x0][0x3b0] ;  /* 0x0000ec00ff1a7b82 */ /* 0x000e220000000a00 */
[C---:B------:R-:W-:Y:S01]  /*18f0*/  IMAD R3, R0.reuse, UR6, RZ ;  /* 0x0000000600037c24 */ /* 0x040fe2000f8e02ff */
[----:B------:R-:W1:Y:S06]  /*1900*/  LDCU UR7, c[0x0][0x3e4] ;  /* 0x00007c80ff0777ac */ /* 0x000e6c0008000800 */
[----:B------:R-:W2:Y:S08]  /*1910*/  LDC.64 R30, c[0x0][0x390] ;  /* 0x0000e400ff1e7b82 */ /* 0x000eb00000000a00 */
[----:B------:R-:W3:Y:S01]  /*1920*/  LDC.64 R8, c[0x0][0x3e0] ;  /* 0x0000f800ff087b82 */ /* 0x000ee20000000a00 */
[----:B0-----:R-:W-:-:S06]  /*1930*/  IMAD.WIDE.U32 R26, R0, 0x8, R26 ;  /* 0x00000008001a7825 */ /* 0x001fcc00078e001a */
[----:B------:R-:W4:Y:S01]  /*1940*/  LDG.E.64 R26, desc[UR8][R26.64] ;  /* 0x000000081a1a7981 */ /* 0x000f22000c1e1b00 */
[----:B--2---:R-:W-:-:S05]  /*1950*/  IMAD.WIDE R30, R3, 0x8, R30 ;  /* 0x00000008031e7825 */ /* 0x004fca00078e021e */
[----:B------:R-:W4:Y:S04]  /*1960*/  LDG.E.64 R24, desc[UR8][R30.64+0x8] ;  /* 0x000008081e187981 */ /* 0x000f28000c1e1b00 */
[----:B------:R-:W2:Y:S01]  /*1970*/  LDG.E.64 R28, desc[UR8][R30.64] ;  /* 0x000000081e1c7981 */ /* 0x000ea2000c1e1b00 */
        /* <DEDUP_REMOVED lines=25> */
.L_x_28:
[----:B------:R-:W-:Y:S05]  /*1b10*/  BSYNC.RECONVERGENT B1 ;  /* 0x0000000000017941 */ /* 0x000fea0003800200 */
.L_x_27:
[----:B------:R-:W0:Y:S01]  /*1b20*/  LDC R16, c[0x0][0x3f8] ;  /* 0x0000fe00ff107b82 */ /* 0x000e220000000800 */
[----:B------:R-:W1:Y:S07]  /*1b30*/  LDCU UR7, c[0x0][0x3ec] ;  /* 0x00007d80ff0777ac */ /* 0x000e6e0008000800 */
[----:B------:R-:W2:Y:S08]  /*1b40*/  LDC.64 R18, c[0x0][0x390] ;  /* 0x0000e400ff127b82 */ /* 0x000eb00000000a00 */
[----:B------:R-:W3:Y:S01]  /*1b50*/  LDC.64 R20, c[0x0][0x398] ;  /* 0x0000e600ff147b82 */ /* 0x000ee20000000a00 */
[----:B0-----:R-:W-:Y:S01]  /*1b60*/  IADD3 R2, PT, PT, R3, -R16, RZ ;  /* 0x8000001003027210 */ /* 0x001fe20007ffe0ff */
[----:B------:R-:W-:-:S06]  /*1b70*/  IMAD.WIDE R16, R16, 0x8, R30 ;  /* 0x0000000810107825 */ /* 0x000fcc00078e021e */
[----:B------:R-:W0:Y:S01]  /*1b80*/  LDC.64 R4, c[0x0][0x3e8] ;  /* 0x0000fa00ff047b82 */ /* 0x000e220000000a00 */
        /* <DEDUP_REMOVED lines=30> */
.L_x_30:
[----:B------:R-:W-:Y:S05]  /*1d70*/  BSYNC.RECONVERGENT B1 ;  /* 0x0000000000017941 */ /* 0x000fea0003800200 */
.L_x_29:
        /* <DEDUP_REMOVED lines=30> */
.L_x_32:
[----:B------:R-:W-:Y:S05]  /*1f60*/  BSYNC.RECONVERGENT B1 ;  /* 0x0000000000017941 */ /* 0x000fea0003800200 */
.L_x_31:
        /* <DEDUP_REMOVED lines=26> */
.L_x_34:
[----:B------:R-:W-:Y:S05]  /*2110*/  BSYNC.RECONVERGENT B1 ;  /* 0x0000000000017941 */ /* 0x000fea0003800200 */
.L_x_33:
        /* <DEDUP_REMOVED lines=26> */
.L_x_36:
[----:B------:R-:W-:Y:S05]  /*22c0*/  BSYNC.RECONVERGENT B1 ;  /* 0x0000000000017941 */ /* 0x000fea0003800200 */
.L_x_35:
        /* <DEDUP_REMOVED lines=24> */
.L_x_38:
[----:B------:R-:W-:Y:S05]  /*2450*/  BSYNC.RECONVERGENT B1 ;  /* 0x0000000000017941 */ /* 0x000fea0003800200 */
.L_x_37:
[----:B------:R-:W0:Y:S01]  /*2460*/  LDCU.64 UR10, c[0x0][0x400] ;  /* 0x00008000ff0a77ac */ /* 0x000e220008000a00 */
[----:B------:R-:W1:Y:S01]  /*2470*/  LDC.64 R6, c[0x0][0x380] ;  /* 0x0000e000ff067b82 */ /* 0x000e620000000a00 */
[----:B------:R-:W-:Y:S01]  /*2480*/  DADD R4, R4, R24 ;  /* 0x0000000004047229 */ /* 0x000fe20000000018 */
[----:B------:R-:W2:Y:S01]  /*2490*/  LDCU.64 UR12, c[0x0][0x3f0] ;  /* 0x00007e00ff0c77ac */ /* 0x000ea20008000a00 */
[----:B------:R-:W3:Y:S05]  /*24a0*/  LDCU UR7, c[0x0][0x3e4] ;  /* 0x00007c80ff0777ac */ /* 0x000eea0008000800 */
[----:B------:R-:W4:Y:S08]  /*24b0*/  LDC.64 R16, c[0x0][0x3d0] ;  /* 0x0000f400ff107b82 */ /* 0x000f300000000a00 */
[----:B------:R-:W3:Y:S01]  /*24c0*/  LDC.64 R10, c[0x0][0x3e0] ;  /* 0x0000f800ff0a7b82 */ /* 0x000ee20000000a00 */
[----:B0-----:R-:W-:Y:S01]  /*24d0*/  DFMA R4, R4, UR10, R22 ;  /* 0x0000000a04047c2b */ /* 0x001fe20008000016 */
[----:B-1----:R-:W-:-:S07]  /*24e0*/  IMAD.WIDE R6, R3, 0x8, R6 ;  /* 0x0000000803067825 */ /* 0x002fce00078e0206 */
[----:B--2---:R-:W-:Y:S01]  /*24f0*/  DFMA R4, R4, UR12, R28 ;  /* 0x0000000c04047c2b */ /* 0x004fe2000800001c */
[----:B----4-:R-:W-:-:S06]  /*2500*/  IMAD.WIDE.U32 R16, R0, 0x8, R16 ;  /* 0x0000000800107825 */ /* 0x010fcc00078e0010 */
[----:B------:R0:W-:Y:S04]  /*2510*/  STG.E.64 desc[UR8][R6.64], R4 ;  /* 0x0000000406007986 */ /* 0x0001e8000c101b08 */
[----:B------:R-:W2:Y:S04]  /*2520*/  LDG.E.64 R14, desc[UR8][R20.64+0x8] ;  /* 0x00000808140e7981 */ /* 0x000ea8000c1e1b00 */
[----:B------:R-:W2:Y:S04]  /*2530*/  LDG.E.64 R16, desc[UR8][R16.64] ;  /* 0x0000000810107981 */ /* 0x000ea8000c1e1b00 */
[----:B------:R-:W4:Y:S04]  /*2540*/  LDG.E.64 R30, desc[UR8][R30.64] ;  /* 0x000000081e1e7981 */ /* 0x000f28000c1e1b00 */
[----:B------:R1:W5:Y:S01]  /*2550*/  LDG.E.64 R22, desc[UR8][R20.64] ;  /* 0x0000000814167981 */ /* 0x000362000c1e1b00 */
[----:B---3--:R-:W3:Y:S01]  /*2560*/  MUFU.RCP64H R9, UR7 ;  /* 0x0000000700097d08 */ /* 0x008ee20008001800 */
[----:B------:R-:W-:Y:S01]  /*2570*/  MOV R8, 0x1 ;  /* 0x0000000100087802 */ /* 0x000fe20000000f00 */
[----:B------:R-:W-:Y:S05]  /*2580*/  BSSY.RECONVERGENT B1, `(.L_x_39) ;  /* 0x0000017000017945 */ /* 0x000fea0003800200 */
[----:B---3--:R-:W-:-:S08]  /*2590*/  DFMA R12, R8, -R10, 1 ;  /* 0x3ff00000080c742b */ /* 0x008fd0000000080a */
[----:B------:R-:W-:-:S08]  /*25a0*/  DFMA R12, R12, R12, R12 ;  /* 0x0000000c0c0c722b */ /* 0x000fd0000000000c */
[----:B------:R-:W-:-:S08]  /*25b0*/  DFMA R12, R8, R12, R8 ;  /* 0x0000000c080c722b */ /* 0x000fd00000000008 */
[----:B0-----:R-:W-:-:S08]  /*25c0*/  DFMA R6, R12, -R10, 1 ;  /* 0x3ff000000c06742b */ /* 0x001fd0000000080a */
[----:B------:R-:W-:Y:S02]  /*25d0*/  DFMA R12, R12, R6, R12 ;  /* 0x000000060c0c722b */ /* 0x000fe4000000000c */
[----:B--2---:R-:W-:-:S08]  /*25e0*/  DADD R4, R16, -R14 ;  /* 0x0000000010047229 */ /* 0x004fd0000000080e */
        /* <DEDUP_REMOVED lines=16> */
.L_x_40:
[----:B------:R-:W-:Y:S05]  /*26f0*/  BSYNC.RECONVERGENT B1 ;  /* 0x0000000000017941 */ /* 0x000fea0003800200 */
.L_x_39:
        /* <DEDUP_REMOVED lines=33> */
.L_x_42:
[----:B------:R-:W-:Y:S05]  /*2910*/  BSYNC.RECONVERGENT B1 ;  /* 0x0000000000017941 */ /* 0x000fea0003800200 */
.L_x_41:
        /* <DEDUP_REMOVED lines=30> */
.L_x_44:
[----:B------:R-:W-:Y:S05]  /*2b00*/  BSYNC.RECONVERGENT B1 ;  /* 0x0000000000017941 */ /* 0x000fea0003800200 */
.L_x_43:
        /* <DEDUP_REMOVED lines=26> */
.L_x_46:
[----:B------:R-:W-:Y:S05]  /*2cb0*/  BSYNC.RECONVERGENT B1 ;  /* 0x0000000000017941 */ /* 0x000fea0003800200 */
.L_x_45:
        /* <DEDUP_REMOVED lines=26> */
.L_x_48:
[----:B------:R-:W-:Y:S05]  /*2e60*/  BSYNC.RECONVERGENT B1 ;  /* 0x0000000000017941 */ /* 0x000fea0003800200 */
.L_x_47:
        /* <DEDUP_REMOVED lines=24> */
.L_x_50:
[----:B------:R-:W-:Y:S05]  /*2ff0*/  BSYNC.RECONVERGENT B1 ;  /* 0x0000000000017941 */ /* 0x000fea0003800200 */
.L_x_49:
        /* <DEDUP_REMOVED lines=9> */
.L_x_26:
[----:B------:R-:W-:-:S13]  /*3090*/  ISETP.NE.OR P2, PT, R5, UR5, P2 ;  /* 0x0000000505007c0c */ /* 0x000fda0009745670 */
[----:B------:R-:W-:Y:S05]  /*30a0*/  @P2 BRA `(.L_x_51) ;  /* 0x0000001400f02947 */ /* 0x000fea0003800000 */
[----:B------:R-:W0:Y:S01]  /*30b0*/  LDC.64 R18, c[0x0][0x3b8] ;  /* 0x0000ee00ff127b82 */ /* 0x000e220000000a00 */
[C---:B------:R-:W-:Y:S01]  /*30c0*/  IMAD R2, R0.reuse, UR6, R5 ;  /* 0x0000000600027c24 */ /* 0x040fe2000f8e0205 */
        /* <DEDUP_REMOVED lines=33> */
.L_x_53:
[----:B------:R-:W-:Y:S05]  /*32e0*/  BSYNC.RECONVERGENT B1 ;  /* 0x0000000000017941 */ /* 0x000fea0003800200 */
.L_x_52:
[----:B------:R-:W0:Y:S01]  /*32f0*/  LDC R29, c[0x0][0x3f8] ;  /* 0x0000fe00ff1d7b82 */ /* 0x000e220000000800 */
[----:B------:R-:W1:Y:S07]  /*3300*/  LDCU UR7, c[0x0][0x3ec] ;  /* 0x00007d80ff0777ac */ /* 0x000e6e0008000800 */
[----:B------:R-:W2:Y:S08]  /*3310*/  LDC.64 R6, c[0x0][0x390] ;  /* 0x0000e400ff067b82 */ /* 0x000eb00000000a00 */
[----:B------:R-:W3:Y:S01]  /*3320*/  LDC.64 R24, c[0x0][0x398] ;  /* 0x0000e600ff187b82 */ /* 0x000ee20000000a00 */
[----:B0-----:R-:W-:-:S02]  /*3330*/  IMAD R4, R0, R29, -R29 ;  /* 0x0000001d00047224 */ /* 0x001fc400078e0a1d */
[----:B------:R-:W-:-:S03]  /*3340*/  IMAD.WIDE R28, R29, 0x8, R14 ;  /* 0x000000081d1c7825 */ /* 0x000fc600078e020e */
[----:B------:R-:W-:-:S03]  /*3350*/  IADD3 R5, PT, PT, R5, R4, RZ ;  /* 0x0000000405057210 */ /* 0x000fc60007ffe0ff */
[----:B------:R-:W4:Y:S02]  /*3360*/  LDG.E.64 R28, desc[UR8][R28.64] ;  /* 0x000000081c1c7981 */ /* 0x000f24000c1e1b00 */
[----:B--2---:R-:W-:Y:S02]  /*3370*/  IMAD.WIDE R30, R5, 0x8, R6 ;  /* 0x00000008051e7825 */ /* 0x004fe400078e0206 */
[----:B------:R-:W0:Y:S04]  /*3380*/  LDC.64 R6, c[0x0][0x3e8] ;  /* 0x0000fa00ff067b82 */ /* 0x000e280000000a00 */
        /* <DEDUP_REMOVED lines=28> */
.L_x_55:
[----:B------:R-:W-:Y:S05]  /*3550*/  BSYNC.RECONVERGENT B1 ;  /* 0x0000000000017941 */ /* 0x000fea0003800200 */
.L_x_54:
        /* <DEDUP_REMOVED lines=30> */
.L_x_57:
[----:B------:R-:W-:Y:S05]  /*3740*/  BSYNC.RECONVERGENT B1 ;  /* 0x0000000000017941 */ /* 0x000fea0003800200 */
.L_x_56:
        /* <DEDUP_REMOVED lines=26> */
.L_x_59:
[----:B------:R-:W-:Y:S05]  /*38f0*/  BSYNC.RECONVERGENT B1 ;  /* 0x0000000000017941 */ /* 0x000fea0003800200 */
.L_x_58:
        /* <DEDUP_REMOVED lines=26> */
.L_x_61:
[----:B------:R-:W-:Y:S05]  /*3aa0*/  BSYNC.RECONVERGENT B1 ;  /* 0x0000000000017941 */ /* 0x000fea0003800200 */
.L_x_60:
        /* <DEDUP_REMOVED lines=24> */
.L_x_63:
[----:B------:R-:W-:Y:S05]  /*3c30*/  BSYNC.RECONVERGENT B1 ;  /* 0x0000000000017941 */ /* 0x000fea0003800200 */
.L_x_62:
        /* <DEDUP_REMOVED lines=41> */
.L_x_65:
[----:B------:R-:W-:Y:S05]  /*3ed0*/  BSYNC.RECONVERGENT B1 ;  /* 0x0000000000017941 */ /* 0x000fea0003800200 */
.L_x_64:
[----:B------:R-:W0:Y:S01]  /*3ee0*/  LDC R3, c[0x0][0x3f8] ;  /* 0x0000fe00ff037b82 */ /* 0x000e220000000800 */
[----:B------:R-:W1:Y:S07]  /*3ef0*/  LDCU UR7, c[0x0][0x3ec] ;  /* 0x00007d80ff0777ac */ /* 0x000e6e0008000800 */
[----:B------:R-:W2:Y:S08]  /*3f00*/  LDC.64 R6, c[0x0][0x398] ;  /* 0x0000e600ff067b82 */ /* 0x000eb00000000a00 */
[----:B------:R-:W3:Y:S01]  /*3f10*/  LDC.64 R10, c[0x0][0x3e8] ;  /* 0x0000fa00ff0a7b82 */ /* 0x000ee20000000a00 */
[----:B0-----:R-:W-:-:S06]  /*3f20*/  IMAD.WIDE R24, R3, 0x8, R24 ;  /* 0x0000000803187825 */ /* 0x001fcc00078e0218 */
[----:B------:R-:W4:Y:S01]  /*3f30*/  LDG.E.64 R24, desc[UR8][R24.64] ;  /* 0x0000000818187981 */ /* 0x000f22000c1e1b00 */
[----:B--2---:R-:W-:-:S05]  /*3f40*/  IMAD.WIDE R6, R5, 0x8, R6 ;  /* 0x0000000805067825 */ /* 0x004fca00078e0206 */
[----:B------:R0:W4:Y:S01]  /*3f50*/  LDG.E.64 R26, desc[UR8][R6.64] ;  /* 0x00000008061a7981 */ /* 0x000122000c1e1b00 */
[----:B-1----:R-:W3:Y:S01]  /*3f60*/  MUFU.RCP64H R9, UR7 ;  /* 0x0000000700097d08 */ /* 0x002ee20008001800 */
[----:B------:R-:W-:-:S06]  /*3f70*/  IMAD.MOV.U32 R8, RZ, RZ, 0x1 ;  /* 0x00000001ff087424 */ /* 0x000fcc00078e00ff */
[----:B---3--:R-:W-:-:S08]  /*3f80*/  DFMA R4, R8, -R10, 1 ;  /* 0x3ff000000804742b */ /* 0x008fd0000000080a */
[----:B------:R-:W-:-:S08]  /*3f90*/  DFMA R12, R4, R4, R4 ;  /* 0x00000004040c722b */ /* 0x000fd00000000004 */
[----:B------:R-:W-:-:S08]  /*3fa0*/  DFMA R12, R8, R12, R8 ;  /* 0x0000000c080c722b */ /* 0x000fd00000000008 */
[----:B0-----:R-:W-:-:S08]  /*3fb0*/  DFMA R6, R12, -R10, 1 ;  /* 0x3ff000000c06742b */ /* 0x001fd0000000080a */
        /* <DEDUP_REMOVED lines=19> */
.L_x_67:
[----:B------:R-:W-:Y:S05]  /*40f0*/  BSYNC.RECONVERGENT B1 ;  /* 0x0000000000017941 */ /* 0x000fea0003800200 */
.L_x_66:
        /* <DEDUP_REMOVED lines=30> */
.L_x_69:
[----:B------:R-:W-:Y:S05]  /*42e0*/  BSYNC.RECONVERGENT B1 ;  /* 0x0000000000017941 */ /* 0x000fea0003800200 */
.L_x_68:
        /* <DEDUP_REMOVED lines=26> */
.L_x_71:
[----:B------:R-:W-:Y:S05]  /*4490*/  BSYNC.RECONVERGENT B1 ;  /* 0x0000000000017941 */ /* 0x000fea0003800200 */
.L_x_70:
        /* <DEDUP_REMOVED lines=26> */
.L_x_73:
[----:B------:R-:W-:Y:S05]  /*4640*/  BSYNC.RECONVERGENT B1 ;  /* 0x0000000000017941 */ /* 0x000fea0003800200 */
.L_x_72:
        /* <DEDUP_REMOVED lines=24> */
.L_x_75:
[----:B------:R-:W-:Y:S05]  /*47d0*/  BSYNC.RECONVERGENT B1 ;  /* 0x0000000000017941 */ /* 0x000fea0003800200 */
.L_x_74:
        /* <DEDUP_REMOVED lines=9> */
.L_x_51:
[----:B------:R-:W-:-:S13]  /*4870*/  ISETP.NE.OR P2, PT, R0, RZ, !P0 ;  /* 0x000000ff0000720c */ /* 0x000fda0004745670 */
[----:B------:R-:W-:Y:S05]  /*4880*/  @P2 BRA `(.L_x_76) ;  /* 0x0000001400d42947 */ /* 0x000fea0003800000 */
[----:B------:R-:W0:Y:S01]  /*4890*/  LDC.64 R28, c[0x0][0x390] ;  /* 0x0000e400ff1c7b82 */ /* 0x000e220000000a00 */
[----:B------:R-:W1:Y:S07]  /*48a0*/  LDCU UR7, c[0x0][0x3e4] ;  /* 0x00007c80ff0777ac */ /* 0x000e6e0008000800 */
        /* <DEDUP_REMOVED lines=30> */
.L_x_78:
[----:B------:R-:W-:Y:S05]  /*4a90*/  BSYNC.RECONVERGENT B1 ;  /* 0x0000000000017941 */ /* 0x000fea0003800200 */
.L_x_77:
[----:B------:R-:W0:Y:S01]  /*4aa0*/  LDC.64 R16, c[0x0][0x3a0] ;  /* 0x0000e800ff107b82 */ /* 0x000e220000000a00 */
[----:B------:R-:W1:Y:S07]  /*4ab0*/  LDCU UR7, c[0x0][0x3ec] ;  /* 0x00007d80ff0777ac */ /* 0x000e6e0008000800 */
[----:B------:R-:W2:Y:S08]  /*4ac0*/  LDC R15, c[0x0][0x3f8] ;  /* 0x0000fe00ff0f7b82 */ /* 0x000eb00000000800 */
[----:B------:R-:W3:Y:S01]  /*4ad0*/  LDC.64 R18, c[0x0][0x398] ;  /* 0x0000e600ff127b82 */ /* 0x000ee20000000a00 */
[----:B0-----:R-:W-:-:S07]  /*4ae0*/  IMAD.WIDE R16, R5, 0x8, R16 ;  /* 0x0000000805107825 */ /* 0x001fce00078e0210 */
[----:B------:R-:W0:Y:S01]  /*4af0*/  LDC.64 R10, c[0x0][0x3e8] ;  /* 0x0000fa00ff0a7b82 */ /* 0x000e220000000a00 */
[----:B------:R-:W4:Y:S01]  /*4b00*/  LDG.E.64 R16, desc[UR8][R16.64] ;  /* 0x0000000810107981 */ /* 0x000f22000c1e1b00 */
[----:B--2---:R-:W-:-:S06]  /*4b10*/  IMAD.WIDE R14, R15, 0x8, R28 ;  /* 0x000000080f0e7825 */ /* 0x004fcc00078e021c */
[----:B------:R-:W4:Y:S01]  /*4b20*/  LDG.E.64 R14, desc[UR8][R14.64] ;  /* 0x000000080e0e7981 */ /* 0x000f22000c1e1b00 */
[----:B---3--:R-:W-:-:S05]  /*4b30*/  IMAD.WIDE R18, R5, 0x8, R18 ;  /* 0x0000000805127825 */ /* 0x008fca00078e0212 */
[----:B------:R-:W2:Y:S01]  /*4b40*/  LDG.E.64 R2, desc[UR8][R18.64] ;  /* 0x0000000812027981 */ /* 0x000ea2000c1e1b00 */
[----:B-1----:R-:W0:Y:S01]  /*4b50*/  MUFU.RCP64H R9, UR7 ;  /* 0x0000000700097d08 */ /* 0x002e220008001800 */
[----:B------:R-:W-:-:S06]  /*4b60*/  MOV R8, 0x1 ;  /* 0x0000000100087802 */ /* 0x000fcc0000000f00 */
[----:B0-----:R-:W-:-:S08]  /*4b70*/  DFMA R6, R8, -R10, 1 ;  /* 0x3ff000000806742b */ /* 0x001fd0000000080a */
[----:B------:R-:W-:-:S08]  /*4b80*/  DFMA R12, R6, R6, R6 ;  /* 0x00000006060c722b */ /* 0x000fd00000000006 */
[----:B------:R-:W-:Y:S01]  /*4b90*/  DFMA R12, R8, R12, R8 ;  /* 0x0000000c080c722b */ /* 0x000fe20000000008 */
[----:B------:R-:W-:Y:S01]  /*4ba0*/  BSSY.RECONVERGENT B1, `(.L_x_79) ;  /* 0x0000014000017945 */ /* 0x000fe20003800200 */
[----:B----4-:R-:W-:-:S08]  /*4bb0*/  DADD R6, R16, -R14 ;  /* 0x0000000010067229 */ /* 0x010fd0000000080e */
[----:B--2---:R-:W-:Y:S02]  /*4bc0*/  DMUL R2, R2, R6 ;  /* 0x0000000602027228 */ /* 0x004fe40000000000 */
[----:B------:R-:W-:-:S06]  /*4bd0*/  DFMA R6, R12, -R10, 1 ;  /* 0x3ff000000c06742b */ /* 0x000fcc000000080a */
[----:B------:R-:W-:Y:S02]  /*4be0*/  DMUL R2, R2, 0.5 ;  /* 0x3fe0000002027828 */ /* 0x000fe40000000000 */
[----:B------:R-:W-:-:S08]  /*4bf0*/  DFMA R12, R12, R6, R12 ;  /* 0x000000060c0c722b */ /* 0x000fd0000000000c */
        /* <DEDUP_REMOVED lines=14> */
.L_x_80:
[----:B------:R-:W-:Y:S05]  /*4ce0*/  BSYNC.RECONVERGENT B1 ;  /* 0x0000000000017941 */ /* 0x000fea0003800200 */
.L_x_79:
[----:B------:R-:W0:Y:S01]  /*4cf0*/  LDCU UR7, c[0x0][0x3e4] ;  /* 0x00007c80ff0777ac */ /* 0x000e220008000800 */
[----:B------:R-:W1:Y:S01]  /*4d00*/  LDC.64 R10, c[0x0][0x3e0] ;  /* 0x0000f800ff0a7b82 */ /* 0x000e620000000a00 */
[----:B------:R-:W-:Y:S01]  /*4d10*/  IMAD.MOV.U32 R8, RZ, RZ, 0x1 ;  /* 0x00000001ff087424 */ /* 0x000fe200078e00ff */
[----:B------:R-:W-:Y:S01]  /*4d20*/  BSSY.RECONVERGENT B1, `(.L_x_81) ;  /* 0x000001b000017945 */ /* 0x000fe20003800200 */
[----:B------:R-:W-:Y:S01]  /*4d30*/  DADD R20, R6, R20 ;  /* 0x0000000006147229 */ /* 0x000fe20000000014 */
[----:B0-----:R-:W1:Y:S03]  /*4d40*/  MUFU.RCP64H R9, UR7 ;  /* 0x0000000700097d08 */ /* 0x001e660008001800 */
[----:B-1----:R-:W-:-:S08]  /*4d50*/  DFMA R2, R8, -R10, 1 ;  /* 0x3ff000000802742b */ /* 0x002fd0000000080a */
[----:B------:R-:W-:Y:S02]  /*4d60*/  DFMA R12, R2, R2, R2 ;  /* 0x00000002020c722b */ /* 0x000fe40000000002 */
[----:B------:R-:W-:-:S06]  /*4d70*/  DADD R2, R26, R26 ;  /* 0x000000001a027229 */ /* 0x000fcc000000001a */
[----:B------:R-:W-:Y:S02]  /*4d80*/  DFMA R12, R8, R12, R8 ;  /* 0x0000000c080c722b */ /* 0x000fe40000000008 */
[----:B------:R-:W-:-:S06]  /*4d90*/  DADD R22, R22, -R2 ;  /* 0x0000000016167229 */ /* 0x000fcc0000000802 */
[----:B------:R-:W-:Y:S02]  /*4da0*/  DFMA R8, R12, -R10, 1 ;  /* 0x3ff000000c08742b */ /* 0x000fe4000000080a */
[----:B------:R-:W-:-:S06]  /*4db0*/  DADD R22, R24, R22 ;  /* 0x0000000018167229 */ /* 0x000fcc0000000016 */
[----:B------:R-:W-:-:S04]  /*4dc0*/  DFMA R12, R12, R8, R12 ;  /* 0x000000080c0c722b */ /* 0x000fc8000000000c */
[----:B------:R-:W-:-:S04]  /*4dd0*/  FSETP.GEU.AND P1, PT, |R23|, 6.5827683646048100446e-37, PT ;  /* 0x036000001700780b */ /* 0x000fc80003f2e200 */
        /* <DEDUP_REMOVED lines=15> */
.L_x_82:
[----:B------:R-:W-:Y:S05]  /*4ed0*/  BSYNC.RECONVERGENT B1 ;  /* 0x0000000000017941 */ /* 0x000fea0003800200 */
.L_x_81:
[----:B------:R-:W0:Y:S01]  /*4ee0*/  LDCU UR7, c[0x0][0x3e4] ;  /* 0x00007c80ff0777ac */ /* 0x000e220008000800 */
[----:B------:R-:W1:Y:S01]  /*4ef0*/  LDC.64 R10, c[0x0][0x3e0] ;  /* 0x0000f800ff0a7b82 */ /* 0x000e620000000a00 */
[----:B------:R-:W-:Y:S01]  /*4f00*/  MOV R6, 0x1 ;  /* 0x0000000100067802 */ /* 0x000fe20000000f00 */
[----:B------:R-:W-:Y:S01]  /*4f10*/  BSSY.RECONVERGENT B1, `(.L_x_83) ;  /* 0x0000017000017945 */ /* 0x000fe20003800200 */
[----:B------:R-:W-:Y:S01]  /*4f20*/  FSETP.GEU.AND P1, PT, |R9|, 6.5827683646048100446e-37, PT ;  /* 0x036000000900780b */ /* 0x000fe20003f2e200 */
        /* <DEDUP_REMOVED lines=21> */
.L_x_84:
[----:B------:R-:W-:Y:S05]  /*5080*/  BSYNC.RECONVERGENT B1 ;  /* 0x0000000000017941 */ /* 0x000fea0003800200 */
.L_x_83:
        /* <DEDUP_REMOVED lines=26> */
.L_x_86:
[----:B------:R-:W-:Y:S05]  /*5230*/  BSYNC.RECONVERGENT B1 ;  /* 0x0000000000017941 */ /* 0x000fea0003800200 */
.L_x_85:
        /* <DEDUP_REMOVED lines=19> */
[----:B0-----:R-:W-:Y:S02]  /*5370*/  IMAD.U32 R12, RZ, RZ, UR10 ;  /* 0x0000000aff0c7e24 */ /* 0x001fe4000f8e00ff */
[----:B------:R-:W-:-:S07]  /*5380*/  IMAD.U32 R13, RZ, RZ, UR11 ;  /* 0x0000000bff0d7e24 */ /* 0x000fce000f8e00ff */
[----:B------:R-:W-:Y:S05]  /*5390*/  CALL.REL.NOINC `($__internal_0_$__cuda_sm20_div_rn_f64_full) ;  /* 0x0000008000c87944 */ /* 0x000fea0003c00000 */
[----:B------:R-:W-:Y:S01]  /*53a0*/  MOV R2, R6 ;  /* 0x0000000600027202 */ /* 0x000fe20000000f00 */
[----:B------:R-:W-:-:S07]  /*53b0*/  IMAD.MOV.U32 R3, RZ, RZ, R7 ;  /* 0x000000ffff037224 */ /* 0x000fce00078e0007 */
.L_x_88:
[----:B------:R-:W-:Y:S05]  /*53c0*/  BSYNC.RECONVERGENT B1 ;  /* 0x0000000000017941 */ /* 0x000fea0003800200 */
.L_x_87:
        /* <DEDUP_REMOVED lines=10> */
[----:B------:R-:W0:Y:S04]  /*5470*/  LDG.E.64 R14, desc[UR8][R18.64+-0x8] ;  /* 0xfffff808120e7981 */ /* 0x000e28000c1e1b00 */
[----:B------:R-:W0:Y:S04]  /*5480*/  LDG.E.64 R2, desc[UR8][R18.64+0x8] ;  /* 0x0000080812027981 */ /* 0x000e28000c1e1b00 */
[----:B------:R-:W2:Y:S04]  /*5490*/  LDG.E.64 R28, desc[UR8][R28.64] ;  /* 0x000000081c1c7981 */ /* 0x000ea8000c1e1b00 */
[----:B------:R1:W5:Y:S01]  /*54a0*/  LDG.E.64 R20, desc[UR8][R18.64] ;  /* 0x0000000812147981 */ /* 0x000362000c1e1b00 */
[----:B---3--:R-:W4:Y:S01]  /*54b0*/  MUFU.RCP64H R9, UR7 ;  /* 0x0000000700097d08 */ /* 0x008f220008001800 */
[----:B------:R-:W-:Y:S01]  /*54c0*/  IMAD.MOV.U32 R8, RZ, RZ, 0x1 ;  /* 0x00000001ff087424 */ /* 0x000fe200078e00ff */
[----:B------:R-:W-:Y:S05]  /*54d0*/  BSSY.RECONVERGENT B1, `(.L_x_89) ;  /* 0x0000017000017945 */ /* 0x000fea0003800200 */
[----:B----4-:R-:W-:-:S08]  /*54e0*/  DFMA R12, R8, -R10, 1 ;  /* 0x3ff00000080c742b */ /* 0x010fd0000000080a */
[----:B------:R-:W-:-:S08]  /*54f0*/  DFMA R12, R12, R12, R12 ;  /* 0x0000000c0c0c722b */ /* 0x000fd0000000000c */
[----:B------:R-:W-:-:S08]  /*5500*/  DFMA R12, R8, R12, R8 ;  /* 0x0000000c080c722b */ /* 0x000fd00000000008 */
[----:B------:R-:W-:-:S08]  /*5510*/  DFMA R8, R12, -R10, 1 ;  /* 0x3ff000000c08742b */ /* 0x000fd0000000080a */
[----:B------:R-:W-:Y:S02]  /*5520*/  DFMA R12, R12, R8, R12 ;  /* 0x000000080c0c722b */ /* 0x000fe4000000000c */
[----:B0-----:R-:W-:-:S08]  /*5530*/  DADD R6, R14, -R2 ;  /* 0x000000000e067229 */ /* 0x001fd00000000802 */
[----:B--2---:R-:W-:-:S08]  /*5540*/  DMUL R6, R28, R6 ;  /* 0x000000061c067228 */ /* 0x004fd00000000000 */
        /* <DEDUP_REMOVED lines=9> */
[----:B------:R-:W-:Y:S02]  /*55e0*/  MOV R4, 0x5620 ;  /* 0x0000562000047802 */ /* 0x000fe40000000f00 */
[----:B0-----:R-:W-:Y:S01]  /*55f0*/  MOV R12, UR10 ;  /* 0x0000000a000c7c02 */ /* 0x001fe20008000f00 */
[----:B------:R-:W-:-:S07]  /*5600*/  IMAD.U32 R13, RZ, RZ, UR11 ;  /* 0x0000000bff0d7e24 */ /* 0x000fce000f8e00ff */
[----:B-----5:R-:W-:Y:S05]  /*5610*/  CALL.REL.NOINC `($__internal_0_$__cuda_sm20_div_rn_f64_full) ;  /* 0x0000008000287944 */ /* 0x020fea0003c00000 */
[----:B------:R-:W-:Y:S01]  /*5620*/  IMAD.MOV.U32 R16, RZ, RZ, R6 ;  /* 0x000000ffff107224 */ /* 0x000fe200078e0006 */
[----:B------:R-:W-:-:S07]  /*5630*/  MOV R17, R7 ;  /* 0x0000000700117202 */ /* 0x000fce0000000f00 */
.L_x_90:
[----:B------:R-:W-:Y:S05]  /*5640*/  BSYNC.RECONVERGENT B1 ;  /* 0x0000000000017941 */ /* 0x000fea0003800200 */
.L_x_89:
[----:B------:R-:W0:Y:S01]  /*5650*/  LDC R23, c[0x0][0x3f8] ;  /* 0x0000fe00ff177b82 */ /* 0x000e220000000800 */
[----:B------:R-:W1:Y:S07]  /*5660*/  LDCU UR7, c[0x0][0x3ec] ;  /* 0x00007d80ff0777ac */ /* 0x000e6e0008000800 */
[----:B------:R-:W2:Y:S08]  /*5670*/  LDC.64 R24, c[0x0][0x3c0] ;  /* 0x0000f000ff187b82 */ /* 0x000eb00000000a00 */
        /* <DEDUP_REMOVED lines=30> */
.L_x_92:
[----:B------:R-:W-:Y:S05]  /*5860*/  BSYNC.RECONVERGENT B1 ;  /* 0x0000000000017941 */ /* 0x000fea0003800200 */
.L_x_91:
        /* <DEDUP_REMOVED lines=30> */
.L_x_94:
[----:B------:R-:W-:Y:S05]  /*5a50*/  BSYNC.RECONVERGENT B1 ;  /* 0x0000000000017941 */ /* 0x000fea0003800200 */
.L_x_93:
        /* <DEDUP_REMOVED lines=26> */
.L_x_96:
[----:B------:R-:W-:Y:S05]  /*5c00*/  BSYNC.RECONVERGENT B1 ;  /* 0x0000000000017941 */ /* 0x000fea0003800200 */
.L_x_95:
        /* <DEDUP_REMOVED lines=26> */
.L_x_98:
[----:B------:R-:W-:Y:S05]  /*5db0*/  BSYNC.RECONVERGENT B1 ;  /* 0x0000000000017941 */ /* 0x000fea0003800200 */
.L_x_97:
        /* <DEDUP_REMOVED lines=24> */
.L_x_100:
[----:B------:R-:W-:Y:S05]  /*5f40*/  BSYNC.RECONVERGENT B1 ;  /* 0x0000000000017941 */ /* 0x000fea0003800200 */
.L_x_99:
        /* <DEDUP_REMOVED lines=9> */
.L_x_76:
[----:B------:R-:W-:-:S13]  /*5fe0*/  ISETP.NE.OR P0, PT, R0, UR4, !P0 ;  /* 0x0000000400007c0c */ /* 0x000fda000c705670 */
[----:B------:R-:W-:Y:S05]  /*5ff0*/  @P0 BRA `(.L_x_101) ;  /* 0x0000001400e40947 */ /* 0x000fea0003800000 */
        /* <DEDUP_REMOVED lines=9> */
[----:B------:R-:W-:Y:S01]  /*6090*/  MOV R8, 0x1 ;  /* 0x0000000100087802 */ /* 0x000fe20000000f00 */
        /* <DEDUP_REMOVED lines=23> */
.L_x_103:
[----:B------:R-:W-:Y:S05]  /*6210*/  BSYNC.RECONVERGENT B1 ;  /* 0x0000000000017941 */ /* 0x000fea0003800200 */
.L_x_102:
[----:B------:R-:W0:Y:S01]  /*6220*/  LDC R3, c[0x0][0x3f8] ;  /* 0x0000fe00ff037b82 */ /* 0x000e220000000800 */
[----:B------:R-:W1:Y:S07]  /*6230*/  LDCU UR7, c[0x0][0x3ec] ;  /* 0x00007d80ff0777ac */ /* 0x000e6e0008000800 */
[----:B------:R-:W2:Y:S08]  /*6240*/  LDC.64 R28, c[0x0][0x3a8] ;  /* 0x0000ea00ff1c7b82 */ /* 0x000eb00000000a00 */
[----:B------:R-:W3:Y:S08]  /*6250*/  LDC.64 R6, c[0x0][0x390] ;  /* 0x0000e400ff067b82 */ /* 0x000ef00000000a00 */
[----:B------:R-:W4:Y:S01]  /*6260*/  LDC.64 R24, c[0x0][0x398] ;  /* 0x0000e600ff187b82 */ /* 0x000f220000000a00 */
[----:B0-----:R-:W-:-:S04]  /*6270*/  IMAD R0, R0, R3, -R3 ;  /* 0x0000000300007224 */ /* 0x001fc800078e0a03 */
[C---:B------:R-:W-:Y:S02]  /*6280*/  IMAD.IADD R0, R5.reuse, 0x1, R0 ;  /* 0x0000000105007824 */ /* 0x040fe400078e0200 */
[----:B--2---:R-:W-:-:S06]  /*6290*/  IMAD.WIDE R28, R5, 0x8, R28 ;  /* 0x00000008051c7825 */ /* 0x004fcc00078e021c */
[----:B------:R-:W2:Y:S01]  /*62a0*/  LDG.E.64 R28, desc[UR8][R28.64] ;  /* 0x000000081c1c7981 */ /* 0x000ea2000c1e1b00 */
[----:B---3--:R-:W-:Y:S02]  /*62b0*/  IMAD.WIDE R30, R0, 0x8, R6 ;  /* 0x00000008001e7825 */ /* 0x008fe400078e0206 */
[----:B------:R-:W0:Y:S04]  /*62c0*/  LDC.64 R6, c[0x0][0x3e8] ;  /* 0x0000fa00ff067b82 */ /* 0x000e280000000a00 */
[----:B------:R-:W2:Y:S01]  /*62d0*/  LDG.E.64 R30, desc[UR8][R30.64] ;  /* 0x000000081e1e7981 */ /* 0x000ea2000c1e1b00 */
[----:B----4-:R-:W-:-:S05]  /*62e0*/  IMAD.WIDE R24, R2, 0x8, R24 ;  /* 0x0000000802187825 */ /* 0x010fca00078e0218 */
[----:B------:R-:W3:Y:S01]  /*62f0*/  LDG.E.64 R8, desc[UR8][R24.64] ;  /* 0x0000000818087981 */ /* 0x000ee2000c1e1b00 */
[----:B-1----:R-:W0:Y:S01]  /*6300*/  MUFU.RCP64H R11, UR7 ;  /* 0x00000007000b7d08 */ /* 0x002e220008001800 */
[----:B------:R-:W-:-:S06]  /*6310*/  HFMA2 R10, -RZ, RZ, 0, 5.9604644775390625e-08 ;  /* 0x00000001ff0a7431 */ /* 0x000fcc00000001ff */
[----:B0-----:R-:W-:-:S08]  /*6320*/  DFMA R12, R10, -R6, 1 ;  /* 0x3ff000000a0c742b */ /* 0x001fd00000000806 */
[----:B------:R-:W-:-:S08]  /*6330*/  DFMA R12, R12, R12, R12 ;  /* 0x0000000c0c0c722b */ /* 0x000fd0000000000c */
[----:B------:R-:W-:-:S08]  /*6340*/  DFMA R12, R10, R12, R10 ;  /* 0x0000000c0a0c722b */ /* 0x000fd0000000000a */
[----:B------:R-:W-:-:S08]  /*6350*/  DFMA R26, R12, -R6, 1 ;  /* 0x3ff000000c1a742b */ /* 0x000fd00000000806 */
[----:B------:R-:W-:Y:S01]  /*6360*/  DFMA R26, R12, R26, R12 ;  /* 0x0000001a0c1a722b */ /* 0x000fe2000000000c */
[----:B------:R-:W-:Y:S01]  /*6370*/  BSSY.RECONVERGENT B1, `(.L_x_104) ;  /* 0x0000012000017945 */ /* 0x000fe20003800200 */
[----:B--2---:R-:W-:-:S08]  /*6380*/  DADD R10, R30, -R28 ;  /* 0x000000001e0a7229 */ /* 0x004fd0000000081c */
[----:B---3--:R-:W-:-:S08]  /*6390*/  DMUL R8, R8, R10 ;  /* 0x0000000a08087228 */ /* 0x008fd00000000000 */
        /* <DEDUP_REMOVED lines=15> */
.L_x_105:
[----:B------:R-:W-:Y:S05]  /*6490*/  BSYNC.RECONVERGENT B1 ;  /* 0x0000000000017941 */ /* 0x000fea0003800200 */
.L_x_104:
        /* <DEDUP_REMOVED lines=30> */
.L_x_107:
[----:B------:R-:W-:Y:S05]  /*6680*/  BSYNC.RECONVERGENT B1 ;  /* 0x0000000000017941 */ /* 0x000fea0003800200 */
.L_x_106:
        /* <DEDUP_REMOVED lines=26> */
.L_x_109:
[----:B------:R-:W-:Y:S05]  /*6830*/  BSYNC.RECONVERGENT B1 ;  /* 0x0000000000017941 */ /* 0x000fea0003800200 */
.L_x_108:
        /* <DEDUP_REMOVED lines=26> */
.L_x_111:
[----:B------:R-:W-:Y:S05]  /*69e0*/  BSYNC.RECONVERGENT B1 ;  /* 0x0000000000017941 */ /* 0x000fea0003800200 */
.L_x_110:
        /* <DEDUP_REMOVED lines=24> */
.L_x_113:
[----:B------:R-:W-:Y:S05]  /*6b70*/  BSYNC.RECONVERGENT B1 ;  /* 0x0000000000017941 */ /* 0x000fea0003800200 */
.L_x_112:
        /* <DEDUP_REMOVED lines=39> */
.L_x_115:
[----:B------:R-:W-:Y:S05]  /*6df0*/  BSYNC.RECONVERGENT B1 ;  /* 0x0000000000017941 */ /* 0x000fea0003800200 */
.L_x_114:
[----:B------:R-:W0:Y:S01]  /*6e00*/  LDC.64 R24, c[0x0][0x3c8] ;  /* 0x0000f200ff187b82 */ /* 0x000e220000000a00 */
        /* <DEDUP_REMOVED lines=32> */
.L_x_117:
[----:B------:R-:W-:Y:S05]  /*7010*/  BSYNC.RECONVERGENT B1 ;  /* 0x0000000000017941 */ /* 0x000fea0003800200 */
.L_x_116:
        /* <DEDUP_REMOVED lines=30> */
.L_x_119:
[----:B------:R-:W-:Y:S05]  /*7200*/  BSYNC.RECONVERGENT B1 ;  /* 0x0000000000017941 */ /* 0x000fea0003800200 */
.L_x_118:
        /* <DEDUP_REMOVED lines=26> */
.L_x_121:
[----:B------:R-:W-:Y:S05]  /*73b0*/  BSYNC.RECONVERGENT B1 ;  /* 0x0000000000017941 */ /* 0x000fea0003800200 */
.L_x_120:
        /* <DEDUP_REMOVED lines=26> */
.L_x_123:
[----:B------:R-:W-:Y:S05]  /*7560*/  BSYNC.RECONVERGENT B1 ;  /* 0x0000000000017941 */ /* 0x000fea0003800200 */
.L_x_122:
        /* <DEDUP_REMOVED lines=24> */
.L_x_125:
[----:B------:R-:W-:Y:S05]  /*76f0*/  BSYNC.RECONVERGENT B1 ;  /* 0x0000000000017941 */ /* 0x000fea0003800200 */
.L_x_124:
        /* <DEDUP_REMOVED lines=9> */
.L_x_101:
[----:B------:R-:W-:-:S13]  /*7790*/  LOP3.LUT P0, RZ, R5, R0, RZ, 0xfc, !PT ;  /* 0x0000000005ff7212 */ /* 0x000fda000780fcff */
        /* <DEDUP_REMOVED lines=8> */
[----:B--2---:R-:W-:-:S05]  /*7820*/  IMAD.WIDE.U32 R30, R11, 0x8, R30 ;  /* 0x000000080b1e7825 */ /* 0x004fca00078e001e */
[----:B------:R-:W4:Y:S04]  /*7830*/  LDG.E.64 R16, desc[UR8][R30.64+0x8] ;  /* 0x000008081e107981 */ /* 0x000f28000c1e1b00 */
[----:B------:R-:W2:Y:S01]  /*7840*/  LDG.E.64 R18, desc[UR8][R30.64] ;  /* 0x000000081e127981 */ /* 0x000ea2000c1e1b00 */
[----:B-1----:R-:W3:Y:S01]  /*7850*/  MUFU.RCP64H R7, UR7 ;  /* 0x0000000700077d08 */ /* 0x002ee20008001800 */
[----:B------:R-:W-:-:S06]  /*7860*/  MOV R6, 0x1 ;  /* 0x0000000100067802 */ /* 0x000fcc0000000f00 */
        /* <DEDUP_REMOVED lines=23> */
.L_x_128:
[----:B------:R-:W-:Y:S05]  /*79e0*/  BSYNC.RECONVERGENT B1 ;  /* 0x0000000000017941 */ /* 0x000fea0003800200 */
.L_x_127:
[----:B------:R-:W0:Y:S01]  /*79f0*/  LDC.64 R20, c[0x0][0x3a0] ;  /* 0x0000e800ff147b82 */ /* 0x000e220000000a00 */
[----:B------:R-:W1:Y:S07]  /*7a00*/  LDCU UR7, c[0x0][0x3f8] ;  /* 0x00007f00ff0777ac */ /* 0x000e6e0008000800 */
[----:B------:R-:W2:Y:S08]  /*7a10*/  LDC.64 R22, c[0x0][0x390] ;  /* 0x0000e400ff167b82 */ /* 0x000eb00000000a00 */
[----:B------:R-:W3:Y:S01]  /*7a20*/  LDC.64 R24, c[0x0][0x398] ;  /* 0x0000e600ff187b82 */ /* 0x000ee20000000a00 */
[----:B-1----:R-:W-:Y:S01]  /*7a30*/  VIADD R28, R11, UR7 ;  /* 0x000000070b1c7c36 */ /* 0x002fe20008000000 */
[----:B------:R-:W1:Y:S01]  /*7a40*/  LDCU UR7, c[0x0][0x3ec] ;  /* 0x00007d80ff0777ac */ /* 0x000e620008000800 */
[----:B0-----:R-:W-:-:S05]  /*7a50*/  IMAD.WIDE.U32 R20, R5, 0x8, R20 ;  /* 0x0000000805147825 */ /* 0x001fca00078e0014 */
[----:B------:R-:W0:Y:S01]  /*7a60*/  LDC.64 R6, c[0x0][0x3e8] ;  /* 0x0000fa00ff067b82 */ /* 0x000e220000000a00 */
[----:B------:R-:W4:Y:S01]  /*7a70*/  LDG.E.64 R20, desc[UR8][R20.64] ;  /* 0x0000000814147981 */ /* 0x000f22000c1e1b00 */
[----:B--2---:R-:W-:-:S06]  /*7a80*/  IMAD.WIDE R22, R28, 0x8, R22 ;  /* 0x000000081c167825 */ /* 0x004fcc00078e0216 */
[----:B------:R-:W4:Y:S01]  /*7a90*/  LDG.E.64 R22, desc[UR8][R22.64] ;  /* 0x0000000816167981 */ /* 0x000f22000c1e1b00 */
[----:B---3--:R-:W-:-:S05]  /*7aa0*/  IMAD.WIDE.U32 R24, R11, 0x8, R24 ;  /* 0x000000080b187825 */ /* 0x008fca00078e0018 */
[----:B------:R-:W2:Y:S01]  /*7ab0*/  LDG.E.64 R8, desc[UR8][R24.64] ;  /* 0x0000000818087981 */ /* 0x000ea2000c1e1b00 */
[----:B-1----:R-:W0:Y:S01]  /*7ac0*/  MUFU.RCP64H R27, UR7 ;  /* 0x00000007001b7d08 */ /* 0x002e220008001800 */
[----:B------:R-:W-:-:S06]  /*7ad0*/  HFMA2 R26, -RZ, RZ, 0, 5.9604644775390625e-08 ;  /* 0x00000001ff1a7431 */ /* 0x000fcc00000001ff */
        /* <DEDUP_REMOVED lines=23> */
.L_x_130:
[----:B------:R-:W-:Y:S05]  /*7c50*/  BSYNC.RECONVERGENT B1 ;  /* 0x0000000000017941 */ /* 0x000fea0003800200 */
.L_x_129:
        /* <DEDUP_REMOVED lines=30> */
.L_x_132:
[----:B------:R-:W-:Y:S05]  /*7e40*/  BSYNC.RECONVERGENT B1 ;  /* 0x0000000000017941 */ /* 0x000fea0003800200 */
.L_x_131:
        /* <DEDUP_REMOVED lines=26> */
.L_x_134:
[----:B------:R-:W-:Y:S05]  /*7ff0*/  BSYNC.RECONVERGENT B1 ;  /* 0x0000000000017941 */ /* 0x000fea0003800200 */
.L_x_133:
        /* <DEDUP_REMOVED lines=26> */
.L_x_136:
[----:B------:R-:W-:Y:S05]  /*81a0*/  BSYNC.RECONVERGENT B1 ;  /* 0x0000000000017941 */ /* 0x000fea0003800200 */
.L_x_135:
        /* <DEDUP_REMOVED lines=24> */
.L_x_138:
[----:B------:R-:W-:Y:S05]  /*8330*/  BSYNC.RECONVERGENT B1 ;  /* 0x0000000000017941 */ /* 0x000fea0003800200 */
.L_x_137:
        /* <DEDUP_REMOVED lines=8> */
[----:B-1----:R-:W-:-:S07]  /*83c0*/  IMAD.WIDE.U32 R8, R11, 0x8, R12 ;  /* 0x000000080b087825 */ /* 0x002fce00078e000c */
        /* <DEDUP_REMOVED lines=8> */
[----:B------:R-:W-:Y:S01]  /*8450*/  IMAD.MOV.U32 R12, RZ, RZ, 0x1 ;  /* 0x00000001ff0c7424 */ /* 0x000fe200078e00ff */
        /* <DEDUP_REMOVED lines=23> */
.L_x_140:
[----:B------:R-:W-:Y:S05]  /*85d0*/  BSYNC.RECONVERGENT B1 ;  /* 0x0000000000017941 */ /* 0x000fea0003800200 */
.L_x_139:
[----:B------:R-:W0:Y:S01]  /*85e0*/  LDC.64 R24, c[0x0][0x3c0] ;  /* 0x0000f000ff187b82 */ /* 0x000e220000000a00 */
[----:B------:R-:W1:Y:S07]  /*85f0*/  LDCU UR7, c[0x0][0x3ec] ;  /* 0x00007d80ff0777ac */ /* 0x000e6e0008000800 */
[----:B------:R-:W2:Y:S08]  /*8600*/  LDC.64 R22, c[0x0][0x398] ;  /* 0x0000e600ff167b82 */ /* 0x000eb00000000a00 */
[----:B------:R-:W3:Y:S01]  /*8610*/  LDC.64 R8, c[0x0][0x3e8] ;  /* 0x0000fa00ff087b82 */ /* 0x000ee20000000a00 */
[----:B0-----:R-:W-:-:S06]  /*8620*/  IMAD.WIDE.U32 R24, R5, 0x8, R24 ;  /* 0x0000000805187825 */ /* 0x001fcc00078e0018 */
        /* <DEDUP_REMOVED lines=28> */
.L_x_142:
[----:B------:R-:W-:Y:S05]  /*87f0*/  BSYNC.RECONVERGENT B1 ;  /* 0x0000000000017941 */ /* 0x000fea0003800200 */
.L_x_141:
        /* <DEDUP_REMOVED lines=30> */
.L_x_144:
[----:B------:R-:W-:Y:S05]  /*89e0*/  BSYNC.RECONVERGENT B1 ;  /* 0x0000000000017941 */ /* 0x000fea0003800200 */
.L_x_143:
        /* <DEDUP_REMOVED lines=26> */
.L_x_146:
[----:B------:R-:W-:Y:S05]  /*8b90*/  BSYNC.RECONVERGENT B1 ;  /* 0x0000000000017941 */ /* 0x000fea0003800200 */
.L_x_145:
        /* <DEDUP_REMOVED lines=26> */
.L_x_148:
[----:B------:R-:W-:Y:S05]  /*8d40*/  BSYNC.RECONVERGENT B1 ;  /* 0x0000000000017941 */ /* 0x000fea0003800200 */
.L_x_147:
        /* <DEDUP_REMOVED lines=24> */
.L_x_150:
[----:B------:R-:W-:Y:S05]  /*8ed0*/  BSYNC.RECONVERGENT B1 ;  /* 0x0000000000017941 */ /* 0x000fea0003800200 */
.L_x_149:
[----:B------:R-:W0:Y:S01]  /*8ee0*/  LDCU.64 UR10, c[0x0][0x400] ;  /* 0x00008000ff0a77ac */ /* 0x000e220008000a00 */
[----:B------:R-:W1:Y:S01]  /*8ef0*/  LDC.64 R6, c[0x0][0x388] ;  /* 0x0000e200ff067b82 */ /* 0x000e620000000a00 */
[----:B------:R-:W-:Y:S01]  /*8f00*/  DADD R2, R4, R2 ;  /* 0x0000000004027229 */ /* 0x000fe20000000002 */
[----:B------:R-:W2:Y:S07]  /*8f10*/  LDCU.64 UR12, c[0x0][0x3f0] ;  /* 0x00007e00ff0c77ac */ /* 0x000eae0008000a00 */
[----:B0-----:R-:W-:Y:S01]  /*8f20*/  DFMA R2, R2, UR10, R16 ;  /* 0x0000000a02027c2b */ /* 0x001fe20008000010 */
[----:B-1----:R-:W-:-:S07]  /*8f30*/  IMAD.WIDE.U32 R4, R11, 0x8, R6 ;  /* 0x000000080b047825 */ /* 0x002fce00078e0006 */
[----:B--2---:R-:W-:-:S07]  /*8f40*/  DFMA R2, R2, UR12, R18 ;  /* 0x0000000c02027c2b */ /* 0x004fce0008000012 */
[----:B------:R-:W-:Y:S01]  /*8f50*/  STG.E.64 desc[UR8][R4.64], R2 ;  /* 0x0000000204007986 */ /* 0x000fe2000c101b08 */
[----:B------:R-:W-:Y:S05]  /*8f60*/  EXIT ;  /* 0x000000000000794d */ /* 0x000fea0003800000 */
.L_x_126:
[----:B------:R-:W-:-:S04]  /*8f70*/  ISETP.NE.AND P0, PT, R0, UR4, PT ;  /* 0x0000000400007c0c */ /* 0x000fc8000bf05270 */
        /* <DEDUP_REMOVED lines=37> */
.L_x_153:
[----:B------:R-:W-:Y:S05]  /*91d0*/  BSYNC.RECONVERGENT B1 ;  /* 0x0000000000017941 */ /* 0x000fea0003800200 */
.L_x_152:
[----:B------:R-:W0:Y:S01]  /*91e0*/  LDC.64 R4, c[0x0][0x390] ;  /* 0x0000e400ff047b82 */ /* 0x000e220000000a00 */
[----:B------:R-:W1:Y:S07]  /*91f0*/  LDCU UR7, c[0x0][0x3f8] ;  /* 0x00007f00ff0777ac */ /* 0x000e6e0008000800 */
[----:B------:R-:W2:Y:S08]  /*9200*/  LDC.64 R20, c[0x0][0x3a8] ;  /* 0x0000ea00ff147b82 */ /* 0x000eb00000000a00 */
[----:B------:R-:W3:Y:S01]  /*9210*/  LDC.64 R14, c[0x0][0x398] ;  /* 0x0000e600ff0e7b82 */ /* 0x000ee20000000a00 */
[----:B-1----:R-:W-:Y:S01]  /*9220*/  VIADD R2, R3, -UR7 ;  /* 0x8000000703027c36 */ /* 0x002fe20008000000 */
[----:B------:R-:W1:Y:S03]  /*9230*/  LDCU UR7, c[0x0][0x3ec] ;  /* 0x00007d80ff0777ac */ /* 0x000e660008000800 */
[----:B0-----:R-:W-:-:S03]  /*9240*/  IMAD.WIDE R22, R2, 0x8, R4 ;  /* 0x0000000802167825 */ /* 0x001fc600078e0204 */
[----:B------:R-:W0:Y:S03]  /*9250*/  LDC.64 R4, c[0x0][0x3e8] ;  /* 0x0000fa00ff047b82 */ /* 0x000e260000000a00 */
[----:B------:R-:W4:Y:S04]  /*9260*/  LDG.E.64 R22, desc[UR8][R22.64] ;  /* 0x0000000816167981 */ /* 0x000f28000c1e1b00 */
[----:B--2---:R-:W4:Y:S01]  /*9270*/  LDG.E.64 R20, desc[UR8][R20.64] ;  /* 0x0000000814147981 */ /* 0x004f22000c1e1b00 */
[----:B---3--:R-:W-:-:S05]  /*9280*/  IMAD.WIDE R14, R3, 0x8, R14 ;  /* 0x00000008030e7825 */ /* 0x008fca00078e020e */
[----:B------:R-:W2:Y:S01]  /*9290*/  LDG.E.64 R6, desc[UR8][R14.64] ;  /* 0x000000080e067981 */ /* 0x000ea2000c1e1b00 */
        /* <DEDUP_REMOVED lines=25> */
.L_x_155:
[----:B------:R-:W-:Y:S05]  /*9430*/  BSYNC.RECONVERGENT B1 ;  /* 0x0000000000017941 */ /* 0x000fea0003800200 */
.L_x_154:
        /* <DEDUP_REMOVED lines=30> */
.L_x_157:
[----:B------:R-:W-:Y:S05]  /*9620*/  BSYNC.RECONVERGENT B1 ;  /* 0x0000000000017941 */ /* 0x000fea0003800200 */
.L_x_156:
        /* <DEDUP_REMOVED lines=26> */
.L_x_159:
[----:B------:R-:W-:Y:S05]  /*97d0*/  BSYNC.RECONVERGENT B1 ;  /* 0x0000000000017941 */ /* 0x000fea0003800200 */
.L_x_158:
        /* <DEDUP_REMOVED lines=26> */
.L_x_161:
[----:B------:R-:W-:Y:S05]  /*9980*/  BSYNC.RECONVERGENT B1 ;  /* 0x0000000000017941 */ /* 0x000fea0003800200 */
.L_x_160:
        /* <DEDUP_REMOVED lines=24> */
.L_x_163:
[----:B------:R-:W-:Y:S05]  /*9b10*/  BSYNC.RECONVERGENT B1 ;  /* 0x0000000000017941 */ /* 0x000fea0003800200 */
.L_x_162:
        /* <DEDUP_REMOVED lines=14> */
[----:B------:R-:W4:Y:S01]  /*9c00*/  LDG.E.64 R16, desc[UR8][R16.64] ;  /* 0x0000000810107981 */ /* 0x000f22000c1e1b00 */
[----:B---3--:R-:W1:Y:S01]  /*9c10*/  MUFU.RCP64H R11, UR7 ;  /* 0x00000007000b7d08 */ /* 0x008e620008001800 */
[----:B------:R-:W-:-:S02]  /*9c20*/  IMAD.MOV.U32 R10, RZ, RZ, 0x1 ;  /* 0x00000001ff0a7424 */ /* 0x000fc400078e00ff */
[----:B------:R3:W5:Y:S01]  /*9c30*/  LDG.E.64 R22, desc[UR8][R14.64] ;  /* 0x000000080e167981 */ /* 0x000762000c1e1b00 */
[----:B------:R-:W-:Y:S03]  /*9c40*/  BSSY.RECONVERGENT B1, `(.L_x_164) ;  /* 0x0000017000017945 */ /* 0x000fe60003800200 */
[----:B-1----:R-:W-:-:S08]  /*9c50*/  DFMA R24, R10, -R12, 1 ;  /* 0x3ff000000a18742b */ /* 0x002fd0000000080c */
[----:B------:R-:W-:-:S08]  /*9c60*/  DFMA R24, R24, R24, R24 ;  /* 0x000000181818722b */ /* 0x000fd00000000018 */
[----:B------:R-:W-:-:S08]  /*9c70*/  DFMA R24, R10, R24, R10 ;  /* 0x000000180a18722b */ /* 0x000fd0000000000a */
[----:B0-----:R-:W-:-:S08]  /*9c80*/  DFMA R6, R24, -R12, 1 ;  /* 0x3ff000001806742b */ /* 0x001fd0000000080c */
[----:B------:R-:W-:Y:S02]  /*9c90*/  DFMA R24, R24, R6, R24 ;  /* 0x000000061818722b */ /* 0x000fe40000000018 */
[----:B--2---:R-:W-:-:S08]  /*9ca0*/  DADD R4, R20, -R18 ;  /* 0x0000000014047229 */ /* 0x004fd00000000812 */
[----:B----4-:R-:W-:-:S08]  /*9cb0*/  DMUL R4, R16, R4 ;  /* 0x0000000410047228 */ /* 0x010fd00000000000 */
[----:B------:R-:W-:-:S08]  /*9cc0*/  DMUL R6, R4, 0.5 ;  /* 0x3fe0000004067828 */ /* 0x000fd00000000000 */
[----:B---3--:R-:W-:Y:S02]  /*9cd0*/  DMUL R14, R24, R6 ;  /* 0x00000006180e7228 */ /* 0x008fe40000000000 */
[----:B------:R-:W-:-:S06]  /*9ce0*/  FSETP.GEU.AND P1, PT, |R7|, 6.5827683646048100446e-37, PT ;  /* 0x036000000700780b */ /* 0x000fcc0003f2e200 */
        /* <DEDUP_REMOVED lines=9> */
[----:B-----5:R-:W-:Y:S05]  /*9d80*/  CALL.REL.NOINC `($__internal_0_$__cuda_sm20_div_rn_f64_full) ;  /* 0x00000038004c7944 */ /* 0x020fea0003c00000 */
[----:B------:R-:W-:Y:S01]  /*9d90*/  IMAD.MOV.U32 R14, RZ, RZ, R6 ;  /* 0x000000ffff0e7224 */ /* 0x000fe200078e0006 */
[----:B------:R-:W-:-:S07]  /*9da0*/  MOV R15, R7 ;  /* 0x00000007000f7202 */ /* 0x000fce0000000f00 */
.L_x_165:
[----:B------:R-:W-:Y:S05]  /*9db0*/  BSYNC.RECONVERGENT B1 ;  /* 0x0000000000017941 */ /* 0x000fea0003800200 */
.L_x_164:
[----:B------:R-:W0:Y:S01]  /*9dc0*/  LDC.64 R4, c[0x0][0x398] ;  /* 0x0000e600ff047b82 */ /* 0x000e220000000a00 */
[----:B------:R-:W1:Y:S07]  /*9dd0*/  LDCU UR7, c[0x0][0x3ec] ;  /* 0x00007d80ff0777ac */ /* 0x000e6e0008000800 */
[----:B------:R-:W2:Y:S08]  /*9de0*/  LDC.64 R24, c[0x0][0x3c8] ;  /* 0x0000f200ff187b82 */ /* 0x000eb00000000a00 */
[----:B------:R-:W3:Y:S01]  /*9df0*/  LDC.64 R8, c[0x0][0x3e8] ;  /* 0x0000fa00ff087b82 */ /* 0x000ee20000000a00 */
[----:B0-----:R-:W-:-:S06]  /*9e00*/  IMAD.WIDE R26, R2, 0x8, R4 ;  /* 0x00000008021a7825 */ /* 0x001fcc00078e0204 */
[----:B------:R-:W4:Y:S04]  /*9e10*/  LDG.E.64 R26, desc[UR8][R26.64] ;  /* 0x000000081a1a7981 */ /* 0x000f28000c1e1b00 */
[----:B--2---:R-:W4:Y:S01]  /*9e20*/  LDG.E.64 R24, desc[UR8][R24.64] ;  /* 0x0000000818187981 */ /* 0x004f22000c1e1b00 */
        /* <DEDUP_REMOVED lines=25> */
.L_x_167:
[----:B------:R-:W-:Y:S05]  /*9fc0*/  BSYNC.RECONVERGENT B1 ;  /* 0x0000000000017941 */ /* 0x000fea0003800200 */
.L_x_166:
        /* <DEDUP_REMOVED lines=30> */
.L_x_169:
[----:B------:R-:W-:Y:S05]  /*a1b0*/  BSYNC.RECONVERGENT B1 ;  /* 0x0000000000017941 */ /* 0x000fea0003800200 */
.L_x_168:
        /* <DEDUP_REMOVED lines=26> */
.L_x_171:
[----:B------:R-:W-:Y:S05]  /*a360*/  BSYNC.RECONVERGENT B1 ;  /* 0x0000000000017941 */ /* 0x000fea0003800200 */
.L_x_170:
        /* <DEDUP_REMOVED lines=26> */
.L_x_173:
[----:B------:R-:W-:Y:S05]  /*a510*/  BSYNC.RECONVERGENT B1 ;  /* 0x0000000000017941 */ /* 0x000fea0003800200 */
.L_x_172:
        /* <DEDUP_REMOVED lines=24> */
.L_x_175:
[----:B------:R-:W-:Y:S05]  /*a6a0*/  BSYNC.RECONVERGENT B1 ;  /* 0x0000000000017941 */ /* 0x000fea0003800200 */
.L_x_174:
        /* <DEDUP_REMOVED lines=9> */
.L_x_151:
[----:B------:R-:W-:-:S13]  /*a740*/  ISETP.NE.OR P1, PT, R0, RZ, P1 ;  /* 0x000000ff0000720c */ /* 0x000fda0000f25670 */
[----:B------:R-:W-:Y:S05]  /*a750*/  @P1 BRA `(.L_x_176) ;  /* 0x0000001400dc1947 */ /* 0x000fea0003800000 */
[----:B------:R-:W0:Y:S01]  /*a760*/  LDC.64 R14, c[0x0][0x390] ;  /* 0x0000e400ff0e7b82 */ /* 0x000e220000000a00 */
[----:B------:R-:W1:Y:S07]  /*a770*/  LDCU UR7, c[0x0][0x3e4] ;  /* 0x00007c80ff0777ac */ /* 0x000e6e0008000800 */
[----:B------:R-:W2:Y:S08]  /*a780*/  LDC.64 R24, c[0x0][0x3b8] ;  /* 0x0000ee00ff187b82 */ /* 0x000eb00000000a00 */
[----:B------:R-:W3:Y:S01]  /*a790*/  LDC.64 R8, c[0x0][0x3e0] ;  /* 0x0000f800ff087b82 */ /* 0x000ee20000000a00 */
[----:B0-----:R-:W-:-:S05]  /*a7a0*/  IMAD.WIDE R14, R5, 0x8, R14 ;  /* 0x00000008050e7825 */ /* 0x001fca00078e020e */
[----:B------:R-:W4:Y:S04]  /*a7b0*/  LDG.E.64 R26, desc[UR8][R14.64+-0x8] ;  /* 0xfffff8080e1a7981 */ /* 0x000f28000c1e1b00 */
[----:B--2---:R-:W4:Y:S04]  /*a7c0*/  LDG.E.64 R24, desc[UR8][R24.64] ;  /* 0x0000000818187981 */ /* 0x004f28000c1e1b00 */
[----:B------:R-:W2:Y:S01]  /*a7d0*/  LDG.E.64 R28, desc[UR8][R14.64] ;  /* 0x000000080e1c7981 */ /* 0x000ea2000c1e1b00 */
[----:B-1----:R-:W3:Y:S01]  /*a7e0*/  MUFU.RCP64H R7, UR7 ;  /* 0x0000000700077d08 */ /* 0x002ee20008001800 */
[----:B------:R-:W-:-:S06]  /*a7f0*/  HFMA2 R6, -RZ, RZ, 0, 5.9604644775390625e-08 ;  /* 0x00000001ff067431 */ /* 0x000fcc00000001ff */
        /* <DEDUP_REMOVED lines=23> */
.L_x_178:
[----:B------:R-:W-:Y:S05]  /*a970*/  BSYNC.RECONVERGENT B1 ;  /* 0x0000000000017941 */ /* 0x000fea0003800200 */
.L_x_177:
        /* <DEDUP_REMOVED lines=36> */
.L_x_180:
[----:B------:R-:W-:Y:S05]  /*abc0*/  BSYNC.RECONVERGENT B1 ;  /* 0x0000000000017941 */ /* 0x000fea0003800200 */
.L_x_179:
        /* <DEDUP_REMOVED lines=30> */
.L_x_182:
[----:B------:R-:W-:Y:S05]  /*adb0*/  BSYNC.RECONVERGENT B1 ;  /* 0x0000000000017941 */ /* 0x000fea0003800200 */
.L_x_181:
        /* <DEDUP_REMOVED lines=26> */
.L_x_184:
[----:B------:R-:W-:Y:S05]  /*af60*/  BSYNC.RECONVERGENT B1 ;  /* 0x0000000000017941 */ /* 0x000fea0003800200 */
.L_x_183:
        /* <DEDUP_REMOVED lines=26> */
.L_x_186:
[----:B------:R-:W-:Y:S05]  /*b110*/  BSYNC.RECONVERGENT B1 ;  /* 0x0000000000017941 */ /* 0x000fea0003800200 */
.L_x_185:
        /* <DEDUP_REMOVED lines=24> */
.L_x_188:
[----:B------:R-:W-:Y:S05]  /*b2a0*/  BSYNC.RECONVERGENT B1 ;  /* 0x0000000000017941 */ /* 0x000fea0003800200 */
.L_x_187:
        /* <DEDUP_REMOVED lines=9> */
[----:B--2---:R-:W-:-:S07]  /*b340*/  DFMA R8, R8, UR12, R28 ;  /* 0x0000000c08087c2b */ /* 0x004fce000800001c */
[----:B------:R0:W-:Y:S04]  /*b350*/  STG.E.64 desc[UR8][R6.64], R8 ;  /* 0x0000000806007986 */ /* 0x0001e8000c101b08 */
[----:B------:R-:W2:Y:S04]  /*b360*/  LDG.E.64 R18, desc[UR8][R2.64+-0x8] ;  /* 0xfffff80802127981 */ /* 0x000ea8000c1e1b00 */
[----:B----4-:R-:W2:Y:S04]  /*b370*/  LDG.E.64 R16, desc[UR8][R16.64] ;  /* 0x0000000810107981 */ /* 0x010ea8000c1e1b00 */
        /* <DEDUP_REMOVED lines=22> */
[----:B0-----:R-:W-:Y:S01]  /*b4e0*/  IMAD.U32 R12, RZ, RZ, UR10 ;  /* 0x0000000aff0c7e24 */ /* 0x001fe2000f8e00ff */
[----:B------:R-:W-:-:S07]  /*b4f0*/  MOV R13, UR11 ;  /* 0x0000000b000d7c02 */ /* 0x000fce0008000f00 */
[----:B-----5:R-:W-:Y:S05]  /*b500*/  CALL.REL.NOINC `($__internal_0_$__cuda_sm20_div_rn_f64_full) ;  /* 0x00000020006c7944 */ /* 0x020fea0003c00000 */
[----:B------:R-:W-:Y:S02]  /*b510*/  IMAD.MOV.U32 R14, RZ, RZ, R6 ;  /* 0x000000ffff0e7224 */ /* 0x000fe400078e0006 */
[----:B------:R-:W-:-:S07]  /*b520*/  IMAD.MOV.U32 R15, RZ, RZ, R7 ;  /* 0x000000ffff0f7224 */ /* 0x000fce00078e0007 */
.L_x_190:
[----:B------:R-:W-:Y:S05]  /*b530*/  BSYNC.RECONVERGENT B1 ;  /* 0x0000000000017941 */ /* 0x000fea0003800200 */
.L_x_189:
[----:B------:R-:W0:Y:S01]  /*b540*/  LDC R23, c[0x0][0x3f8] ;  /* 0x0000fe00ff177b82 */ /* 0x000e220000000800 */
[----:B------:R-:W1:Y:S07]  /*b550*/  LDCU UR7, c[0x0][0x3ec] ;  /* 0x00007d80ff0777ac */ /* 0x000e6e0008000800 */
[----:B------:R-:W2:Y:S08]  /*b560*/  LDC.64 R6, c[0x0][0x3c0] ;  /* 0x0000f000ff067b82 */ /* 0x000eb00000000a00 */
[----:B------:R-:W3:Y:S01]  /*b570*/  LDC.64 R10, c[0x0][0x3e8] ;  /* 0x0000fa00ff0a7b82 */ /* 0x000ee20000000a00 */
[----:B0-----:R-:W-:-:S06]  /*b580*/  IMAD.WIDE R22, R23, 0x8, R2 ;  /* 0x0000000817167825 */ /* 0x001fcc00078e0202 */
[----:B------:R-:W4:Y:S01]  /*b590*/  LDG.E.64 R22, desc[UR8][R22.64] ;  /* 0x0000000816167981 */ /* 0x000f22000c1e1b00 */
[----:B--2---:R-:W-:-:S05]  /*b5a0*/  IMAD.WIDE R6, R5, 0x8, R6 ;  /* 0x0000000805067825 */ /* 0x004fca00078e0206 */
[----:B------:R-:W4:Y:S01]  /*b5b0*/  LDG.E.64 R24, desc[UR8][R6.64] ;  /* 0x0000000806187981 */ /* 0x000f22000c1e1b00 */
        /* <DEDUP_REMOVED lines=25> */
.L_x_192:
[----:B------:R-:W-:Y:S05]  /*b750*/  BSYNC.RECONVERGENT B1 ;  /* 0x0000000000017941 */ /* 0x000fea0003800200 */
.L_x_191:
[----:B------:R-:W0:Y:S01]  /*b760*/  LDCU UR7, c[0x0][0x3e4] ;  /* 0x00007c80ff0777ac */ /* 0x000e220008000800 */
[----:B------:R-:W1:Y:S01]  /*b770*/  LDC.64 R10, c[0x0][0x3e0] ;  /* 0x0000f800ff0a7b82 */ /* 0x000e620000000a00 */
[----:B------:R-:W-:Y:S01]  /*b780*/  MOV R8, 0x1 ;  /* 0x0000000100087802 */ /* 0x000fe20000000f00 */
        /* <DEDUP_REMOVED lines=22> */
[----:B0-----:R-:W-:Y:S01]  /*b8f0*/  IMAD.U32 R12, RZ, RZ, UR10 ;  /* 0x0000000aff0c7e24 */ /* 0x001fe2000f8e00ff */
[----:B------:R-:W-:-:S07]  /*b900*/  MOV R13, UR11 ;  /* 0x0000000b000d7c02 */ /* 0x000fce0008000f00 */
[----:B------:R-:W-:Y:S05]  /*b910*/  CALL.REL.NOINC `($__internal_0_$__cuda_sm20_div_rn_f64_full) ;  /* 0x0000001c00687944 */ /* 0x000fea0003c00000 */
[----:B------:R-:W-:Y:S01]  /*b920*/  IMAD.MOV.U32 R8, RZ, RZ, R6 ;  /* 0x000000ffff087224 */ /* 0x000fe200078e0006 */
[----:B------:R-:W-:-:S07]  /*b930*/  MOV R9, R7 ;  /* 0x0000000700097202 */ /* 0x000fce0000000f00 */
.L_x_194:
[----:B------:R-:W-:Y:S05]  /*b940*/  BSYNC.RECONVERGENT B1 ;  /* 0x0000000000017941 */ /* 0x000fea0003800200 */
.L_x_193:
        /* <DEDUP_REMOVED lines=20> */
[----:B------:R-:W-:Y:S02]  /*ba90*/  MOV R4, 0xbad0 ;  /* 0x0000bad000047802 */ /* 0x000fe40000000f00 */
[----:B0-----:R-:W-:Y:S01]  /*baa0*/  MOV R12, UR10 ;  /* 0x0000000a000c7c02 */ /* 0x001fe20008000f00 */
[----:B------:R-:W-:-:S07]  /*bab0*/  IMAD.U32 R13, RZ, RZ, UR11 ;  /* 0x0000000bff0d7e24 */ /* 0x000fce000f8e00ff */
[----:B------:R-:W-:Y:S05]  /*bac0*/  CALL.REL.NOINC `($__internal_0_$__cuda_sm20_div_rn_f64_full) ;  /* 0x0000001800fc7944 */ /* 0x000fea0003c00000 */
[----:B------:R-:W-:Y:S01]  /*bad0*/  MOV R16, R6 ;  /* 0x0000000600107202 */ /* 0x000fe20000000f00 */
[----:B------:R-:W-:-:S07]  /*bae0*/  IMAD.MOV.U32 R17, RZ, RZ, R7 ;  /* 0x000000ffff117224 */ /* 0x000fce00078e0007 */
.L_x_196:
[----:B------:R-:W-:Y:S05]  /*baf0*/  BSYNC.RECONVERGENT B1 ;  /* 0x0000000000017941 */ /* 0x000fea0003800200 */
.L_x_195:
[----:B------:R-:W0:Y:S01]  /*bb00*/  LDCU UR7, c[0x0][0x3ec] ;  /* 0x00007d80ff0777ac */ /* 0x000e220008000800 */
[----:B------:R-:W1:Y:S01]  /*bb10*/  LDC.64 R8, c[0x0][0x3e8] ;  /* 0x0000fa00ff087b82 */ /* 0x000e620000000a00 */
[----:B------:R-:W-:Y:S01]  /*bb20*/  HFMA2 R6, -RZ, RZ, 0, 5.9604644775390625e-08 ;  /* 0x00000001ff067431 */ /* 0x000fe200000001ff */
        /* <DEDUP_REMOVED lines=23> */
.L_x_198:
[----:B------:R-:W-:Y:S05]  /*bca0*/  BSYNC.RECONVERGENT B1 ;  /* 0x0000000000017941 */ /* 0x000fea0003800200 */
.L_x_197:
        /* <DEDUP_REMOVED lines=22> */
[----:B------:R-:W-:Y:S01]  /*be10*/  MOV R2, R6 ;  /* 0x0000000600027202 */ /* 0x000fe20000000f00 */
[----:B------:R-:W-:-:S07]  /*be20*/  IMAD.MOV.U32 R3, RZ, RZ, R7 ;  /* 0x000000ffff037224 */ /* 0x000fce00078e0007 */
.L_x_200:
[----:B------:R-:W-:Y:S05]  /*be30*/  BSYNC.RECONVERGENT B1 ;  /* 0x0000000000017941 */ /* 0x000fea0003800200 */
.L_x_199:
        /* <DEDUP_REMOVED lines=9> */
.L_x_176:
[----:B------:R-:W-:-:S13]  /*bed0*/  ISETP.NE.OR P0, PT, R5, UR5, P0 ;  /* 0x0000000505007c0c */ /* 0x000fda0008705670 */
[----:B------:R-:W-:Y:S05]  /*bee0*/  @P0 EXIT ;  /* 0x000000000000094d */ /* 0x000fea0003800000 */
        /* <DEDUP_REMOVED lines=33> */
[----:B------:R-:W-:Y:S01]  /*c100*/  IMAD.MOV.U32 R2, RZ, RZ, R6 ;  /* 0x000000ffff027224 */ /* 0x000fe200078e0006 */
[----:B------:R-:W-:-:S07]  /*c110*/  MOV R3, R7 ;  /* 0x0000000700037202 */ /* 0x000fce0000000f00 */
.L_x_202:
[----:B------:R-:W-:Y:S05]  /*c120*/  BSYNC.RECONVERGENT B1 ;  /* 0x0000000000017941 */ /* 0x000fea0003800200 */
.L_x_201:
        /* <DEDUP_REMOVED lines=39> */
.L_x_204:
[----:B------:R-:W-:Y:S05]  /*c3a0*/  BSYNC.RECONVERGENT B1 ;  /* 0x0000000000017941 */ /* 0x000fea0003800200 */
.L_x_203:
        /* <DEDUP_REMOVED lines=30> */
.L_x_206:
[----:B------:R-:W-:Y:S05]  /*c590*/  BSYNC.RECONVERGENT B1 ;  /* 0x0000000000017941 */ /* 0x000fea0003800200 */
.L_x_205:
[----:B------:R-:W0:Y:S01]  /*c5a0*/  LDCU UR7, c[0x0][0x3e4] ;  /* 0x00007c80ff0777ac */ /* 0x000e220008000800 */
[----:B------:R-:W1:Y:S01]  /*c5b0*/  LDC.64 R12, c[0x0][0x3e0] ;  /* 0x0000f800ff0c7b82 */ /* 0x000e620000000a00 */
[----:B------:R-:W-:Y:S01]  /*c5c0*/  HFMA2 R6, -RZ, RZ, 0, 5.9604644775390625e-08 ;  /* 0x00000001ff067431 */ /* 0x000fe200000001ff */
        /* <DEDUP_REMOVED lines=23> */
.L_x_208:
[----:B------:R-:W-:Y:S05]  /*c740*/  BSYNC.RECONVERGENT B1 ;  /* 0x0000000000017941 */ /* 0x000fea0003800200 */
.L_x_207:
        /* <DEDUP_REMOVED lines=26> */
.L_x_210:
[----:B------:R-:W-:Y:S05]  /*c8f0*/  BSYNC.RECONVERGENT B1 ;  /* 0x0000000000017941 */ /* 0x000fea0003800200 */
.L_x_209:
        /* <DEDUP_REMOVED lines=24> */
.L_x_212:
[----:B------:R-:W-:Y:S05]  /*ca80*/  BSYNC.RECONVERGENT B1 ;  /* 0x0000000000017941 */ /* 0x000fea0003800200 */
.L_x_211:
        /* <DEDUP_REMOVED lines=8> */
[----:B--2---:R-:W-:Y:S01]  /*cb10*/  DFMA R20, R2, UR12, R20 ;  /* 0x0000000c02147c2b */ /* 0x004fe20008000014 */
[----:B----4-:R-:W-:-:S06]  /*cb20*/  IMAD.WIDE.U32 R2, R0, 0x8, R12 ;  /* 0x0000000800027825 */ /* 0x010fcc00078e000c */
[----:B------:R0:W-:Y:S01]  /*cb30*/  STG.E.64 desc[UR8][R6.64], R20 ;  /* 0x0000001406007986 */ /* 0x0001e2000c101b08 */
[----:B------:R-:W1:Y:S03]  /*cb40*/  LDC.64 R12, c[0x0][0x3e0] ;  /* 0x0000f800ff0c7b82 */ /* 0x000e660000000a00 */
[----:B------:R-:W0:Y:S04]  /*cb50*/  LDG.E.64 R16, desc[UR8][R26.64+-0x8] ;  /* 0xfffff8081a107981 */ /* 0x000e28000c1e1b00 */
[----:B------:R-:W0:Y:S04]  /*cb60*/  LDG.E.64 R2, desc[UR8][R2.64] ;  /* 0x0000000802027981 */ /* 0x000e28000c1e1b00 */
[----:B------:R-:W2:Y:S04]  /*cb70*/  LDG.E.64 R14, desc[UR8][R14.64] ;  /* 0x000000080e0e7981 */ /* 0x000ea8000c1e1b00 */
[----:B------:R4:W5:Y:S01]  /*cb80*/  LDG.E.64 R18, desc[UR8][R26.64] ;  /* 0x000000081a127981 */ /* 0x000962000c1e1b00 */
[----:B---3--:R-:W1:Y:S01]  /*cb90*/  MUFU.RCP64H R9, UR7 ;  /* 0x0000000700097d08 */ /* 0x008e620008001800 */
[----:B------:R-:W-:Y:S01]  /*cba0*/  IMAD.MOV.U32 R8, RZ, RZ, 0x1 ;  /* 0x00000001ff087424 */ /* 0x000fe200078e00ff */
[----:B------:R-:W-:Y:S05]  /*cbb0*/  BSSY.RECONVERGENT B1, `(.L_x_213) ;  /* 0x0000017000017945 */ /* 0x000fea0003800200 */
[----:B-1----:R-:W-:-:S08]  /*cbc0*/  DFMA R22, R8, -R12, 1 ;  /* 0x3ff000000816742b */ /* 0x002fd0000000080c */
        /* <DEDUP_REMOVED lines=13> */
[----:B----4-:R-:W-:Y:S05]  /*cca0*/  @P0 BRA P1, `(.L_x_214) ;  /* 0x00000000001c0947 */ /* 0x010fea0000800000 */
[----:B------:R-:W0:Y:S01]  /*ccb0*/  LDCU.64 UR10, c[0x0][0x3e0] ;  /* 0x00007c00ff0a77ac */ /* 0x000e220008000a00 */
[----:B------:R-:W-:Y:S02]  /*ccc0*/  MOV R4, 0xcd00 ;  /* 0x0000cd0000047802 */ /* 0x000fe40000000f00 */
[----:B0-----:R-:W-:Y:S01]  /*ccd0*/  MOV R12, UR10 ;  /* 0x0000000a000c7c02 */ /* 0x001fe20008000f00 */
[----:B------:R-:W-:-:S07]  /*cce0*/  IMAD.U32 R13, RZ, RZ, UR11 ;  /* 0x0000000bff0d7e24 */ /* 0x000fce000f8e00ff */
[----:B-----5:R-:W-:Y:S05]  /*ccf0*/  CALL.REL.NOINC `($__internal_0_$__cuda_sm20_div_rn_f64_full) ;  /* 0x0000000800707944 */ /* 0x020fea0003c00000 */
[----:B------:R-:W-:Y:S01]  /*cd00*/  MOV R14, R6 ;  /* 0x00000006000e7202 */ /* 0x000fe20000000f00 */
[----:B------:R-:W-:-:S07]  /*cd10*/  IMAD.MOV.U32 R15, RZ, RZ, R7 ;  /* 0x000000ffff0f7224 */ /* 0x000fce00078e0007 */
.L_x_214:
[----:B------:R-:W-:Y:S05]  /*cd20*/  BSYNC.RECONVERGENT B1 ;  /* 0x0000000000017941 */ /* 0x000fea0003800200 */
.L_x_213:
[----:B------:R-:W0:Y:S01]  /*cd30*/  LDC.64 R6, c[0x0][0x398] ;  /* 0x0000e600ff067b82 */ /* 0x000e220000000a00 */
[----:B------:R-:W1:Y:S07]  /*cd40*/  LDCU UR7, c[0x0][0x3ec] ;  /* 0x00007d80ff0777ac */ /* 0x000e6e0008000800 */
[----:B------:R-:W2:Y:S08]  /*cd50*/  LDC.64 R8, c[0x0][0x3c8] ;  /* 0x0000f200ff087b82 */ /* 0x000eb00000000a00 */
[----:B------:R-:W3:Y:S01]  /*cd60*/  LDC.64 R20, c[0x0][0x3e8] ;  /* 0x0000fa00ff147b82 */ /* 0x000ee20000000a00 */
[----:B0-----:R-:W-:-:S05]  /*cd70*/  IMAD.WIDE R6, R30, 0x8, R6 ;  /* 0x000000081e067825 */ /* 0x001fca00078e0206 */
[----:B------:R0:W4:Y:S01]  /*cd80*/  LDG.E.64 R24, desc[UR8][R6.64] ;  /* 0x0000000806187981 */ /* 0x000122000c1e1b00 */
[----:B--2---:R-:W-:-:S05]  /*cd90*/  IMAD.WIDE R8, R5, 0x8, R8 ;  /* 0x0000000805087825 */ /* 0x004fca00078e0208 */
[----:B------:R-:W4:Y:S01]  /*cda0*/  LDG.E.64 R22, desc[UR8][R8.64] ;  /* 0x0000000808167981 */ /* 0x000f22000c1e1b00 */
[----:B-1----:R-:W3:Y:S01]  /*cdb0*/  MUFU.RCP64H R13, UR7 ;  /* 0x00000007000d7d08 */ /* 0x002ee20008001800 */
[----:B------:R-:W-:-:S06]  /*cdc0*/  HFMA2 R12, -RZ, RZ, 0, 5.9604644775390625e-08 ;  /* 0x00000001ff0c7431 */ /* 0x000fcc00000001ff */
        /* <DEDUP_REMOVED lines=23> */
.L_x_216:
[----:B------:R-:W-:Y:S05]  /*cf40*/  BSYNC.RECONVERGENT B1 ;  /* 0x0000000000017941 */ /* 0x000fea0003800200 */
.L_x_215:
        /* <DEDUP_REMOVED lines=30> */
.L_x_218:
[----:B------:R-:W-:Y:S05]  /*d130*/  BSYNC.RECONVERGENT B1 ;  /* 0x0000000000017941 */ /* 0x000fea0003800200 */
.L_x_217:
        /* <DEDUP_REMOVED lines=26> */
.L_x_220:
[----:B------:R-:W-:Y:S05]  /*d2e0*/  BSYNC.RECONVERGENT B1 ;  /* 0x0000000000017941 */ /* 0x000fea0003800200 */
.L_x_219:
        /* <DEDUP_REMOVED lines=26> */
.L_x_222:
[----:B------:R-:W-:Y:S05]  /*d490*/  BSYNC.RECONVERGENT B1 ;  /* 0x0000000000017941 */ /* 0x000fea0003800200 */
.L_x_221:
        /* <DEDUP_REMOVED lines=24> */
.L_x_224:
[----:B------:R-:W-:Y:S05]  /*d620*/  BSYNC.RECONVERGENT B1 ;  /* 0x0000000000017941 */ /* 0x000fea0003800200 */
.L_x_223:
        /* <DEDUP_REMOVED lines=9> */
        .weak           $__internal_0_$__cuda_sm20_div_rn_f64_full
        .type           $__internal_0_$__cuda_sm20_div_rn_f64_full,@function
        .size           $__internal_0_$__cuda_sm20_div_rn_f64_full,(.L_x_231 - $__internal_0_$__cuda_sm20_div_rn_f64_full)
$__internal_0_$__cuda_sm20_div_rn_f64_full:
[----:B------:R-:W-:Y:S01]  /*d6c0*/  MOV R35, R7 ;  /* 0x0000000700237202 */ /* 0x000fe20000000f00 */
[----:B------:R-:W-:Y:S01]  /*d6d0*/  IMAD.MOV.U32 R34, RZ, RZ, R6 ;  /* 0x000000ffff227224 */ /* 0x000fe200078e0006 */
[----:B------:R-:W-:Y:S01]  /*d6e0*/  FSETP.GEU.AND P0, PT, |R13|, 1.469367938527859385e-39, PT ;  /* 0x001000000d00780b */ /* 0x000fe20003f0e200 */
[----:B------:R-:W-:Y:S01]  /*d6f0*/  IMAD.MOV.U32 R32, RZ, RZ, R12 ;  /* 0x000000ffff207224 */ /* 0x000fe200078e000c */
[----:B------:R-:W-:Y:S01]  /*d700*/  FSETP.GEU.AND P2, PT, |R35|, 1.469367938527859385e-39, PT ;  /* 0x001000002300780b */ /* 0x000fe20003f4e200 */
[----:B------:R-:W-:Y:S01]  /*d710*/  IMAD.MOV.U32 R38, RZ, RZ, R34 ;  /* 0x000000ffff267224 */ /* 0x000fe200078e0022 */
[C---:B------:R-:W-:Y:S01]  /*d720*/  LOP3.LUT R6, R13.reuse, 0x800fffff, RZ, 0xc0, !PT ;  /* 0x800fffff0d067812 */ /* 0x040fe200078ec0ff */
[----:B------:R-:W-:Y:S01]  /*d730*/  IMAD.MOV.U32 R36, RZ, RZ, 0x1 ;  /* 0x00000001ff247424 */ /* 0x000fe200078e00ff */
[----:B------:R-:W-:Y:S01]  /*d740*/  LOP3.LUT R9, R13, 0x7ff00000, RZ, 0xc0, !PT ;  /* 0x7ff000000d097812 */ /* 0x000fe200078ec0ff */
[----:B------:R-:W-:Y:S01]  /*d750*/  BSSY.RECONVERGENT B0, `(.L_x_225) ;  /* 0x0000055000007945 */ /* 0x000fe20003800200 */
[----:B------:R-:W-:-:S02]  /*d760*/  LOP3.LUT R33, R6, 0x3ff00000, RZ, 0xfc, !PT ;  /* 0x3ff0000006217812 */ /* 0x000fc400078efcff */
[----:B------:R-:W-:-:S03]  /*d770*/  LOP3.LUT R6, R35, 0x7ff00000, RZ, 0xc0, !PT ;  /* 0x7ff0000023067812 */ /* 0x000fc600078ec0ff */
[----:B------:R-:W-:Y:S01]  /*d780*/  @!P0 DMUL R32, R12, 8.98846567431157953865e+307 ;  /* 0x7fe000000c208828 */ /* 0x000fe20000000000 */
[C---:B------:R-:W-:Y:S02]  /*d790*/  ISETP.GE.U32.AND P1, PT, R6.reuse, R9, PT ;  /* 0x000000090600720c */ /* 0x040fe40003f26070 */
[----:B------:R-:W-:Y:S02]  /*d7a0*/  @!P2 LOP3.LUT R7, R13, 0x7ff00000, RZ, 0xc0, !PT ;  /* 0x7ff000000d07a812 */ /* 0x000fe400078ec0ff */
[----:B------:R-:W-:Y:S01]  /*d7b0*/  @!P2 MOV R40, RZ ;  /* 0x000000ff0028a202 */ /* 0x000fe20000000f00 */
[----:B------:R-:W0:Y:S01]  /*d7c0*/  MUFU.RCP64H R37, R33 ;  /* 0x0000002100257308 */ /* 0x000e220000001800 */
[----:B------:R-:W-:Y:S02]  /*d7d0*/  @!P2 ISETP.GE.U32.AND P3, PT, R6, R7, PT ;  /* 0x000000070600a20c */ /* 0x000fe40003f66070 */
[----:B------:R-:W-:Y:S02]  /*d7e0*/  MOV R7, 0x1ca00000 ;  /* 0x1ca0000000077802 */ /* 0x000fe40000000f00 */
[----:B------:R-:W-:-:S02]  /*d7f0*/  @!P0 LOP3.LUT R9, R33, 0x7ff00000, RZ, 0xc0, !PT ;  /* 0x7ff0000021098812 */ /* 0x000fc400078ec0ff */
[C---:B------:R-:W-:Y:S02]  /*d800*/  @!P2 SEL R10, R7.reuse, 0x63400000, !P3 ;  /* 0x63400000070aa807 */ /* 0x040fe40005800000 */
[----:B------:R-:W-:Y:S02]  /*d810*/  SEL R8, R7, 0x63400000, !P1 ;  /* 0x6340000007087807 */ /* 0x000fe40004800000 */
[--C-:B------:R-:W-:Y:S02]  /*d820*/  @!P2 LOP3.LUT R10, R10, 0x80000000, R35.reuse, 0xf8, !PT ;  /* 0x800000000a0aa812 */ /* 0x100fe400078ef823 */
[----:B------:R-:W-:Y:S02]  /*d830*/  LOP3.LUT R39, R8, 0x800fffff, R35, 0xf8, !PT ;  /* 0x800fffff08277812 */ /* 0x000fe400078ef823 */
[----:B------:R-:W-:Y:S02]  /*d840*/  @!P2 LOP3.LUT R41, R10, 0x100000, RZ, 0xfc, !PT ;  /* 0x001000000a29a812 */ /* 0x000fe400078efcff */
[----:B------:R-:W-:-:S04]  /*d850*/  MOV R8, R6 ;  /* 0x0000000600087202 */ /* 0x000fc80000000f00 */
[----:B------:R-:W-:Y:S02]  /*d860*/  @!P2 DFMA R38, R38, 2, -R40 ;  /* 0x400000002626a82b */ /* 0x000fe40000000828 */
[----:B0-----:R-:W-:-:S08]  /*d870*/  DFMA R40, R36, -R32, 1 ;  /* 0x3ff000002428742b */ /* 0x001fd00000000820 */
[----:B------:R-:W-:Y:S01]  /*d880*/  DFMA R40, R40, R40, R40 ;  /* 0x000000282828722b */ /* 0x000fe20000000028 */
[----:B------:R-:W-:-:S05]  /*d890*/  @!P2 LOP3.LUT R8, R39, 0x7ff00000, RZ, 0xc0, !PT ;  /* 0x7ff000002708a812 */ /* 0x000fca00078ec0ff */
[----:B------:R-:W-:Y:S02]  /*d8a0*/  VIADD R10, R8, 0xffffffff ;  /* 0xffffffff080a7836 */ /* 0x000fe40000000000 */
[----:B------:R-:W-:-:S03]  /*d8b0*/  DFMA R36, R36, R40, R36 ;  /* 0x000000282424722b */ /* 0x000fc60000000024 */
[----:B------:R-:W-:Y:S02]  /*d8c0*/  ISETP.GT.U32.AND P0, PT, R10, 0x7feffffe, PT ;  /* 0x7feffffe0a00780c */ /* 0x000fe40003f04070 */
[----:B------:R-:W-:-:S03]  /*d8d0*/  IADD3 R10, PT, PT, R9, -0x1, RZ ;  /* 0xffffffff090a7810 */ /* 0x000fc60007ffe0ff */
[----:B------:R-:W-:Y:S01]  /*d8e0*/  DFMA R42, R36, -R32, 1 ;  /* 0x3ff00000242a742b */ /* 0x000fe20000000820 */
[----:B------:R-:W-:-:S07]  /*d8f0*/  ISETP.GT.U32.OR P0, PT, R10, 0x7feffffe, P0 ;  /* 0x7feffffe0a00780c */ /* 0x000fce0000704470 */
[----:B------:R-:W-:-:S08]  /*d900*/  DFMA R42, R36, R42, R36 ;  /* 0x0000002a242a722b */ /* 0x000fd00000000024 */
[----:B------:R-:W-:-:S08]  /*d910*/  DMUL R40, R42, R38 ;  /* 0x000000262a287228 */ /* 0x000fd00000000000 */
[----:B------:R-:W-:-:S08]  /*d920*/  DFMA R36, R40, -R32, R38 ;  /* 0x800000202824722b */ /* 0x000fd00000000026 */
[----:B------:R-:W-:Y:S01]  /*d930*/  DFMA R36, R42, R36, R40 ;  /* 0x000000242a24722b */ /* 0x000fe20000000028 */
[----:B------:R-:W-:Y:S10]  /*d940*/  @P0 BRA `(.L_x_226) ;  /* 0x0000000000740947 */ /* 0x000ff40003800000 */
[----:B------:R-:W-:Y:S01]  /*d950*/  LOP3.LUT R9, R13, 0x7ff00000, RZ, 0xc0, !PT ;  /* 0x7ff000000d097812 */ /* 0x000fe200078ec0ff */
[----:B------:R-:W-:-:S03]  /*d960*/  IMAD.MOV.U32 R8, RZ, RZ, RZ ;  /* 0x000000ffff087224 */ /* 0x000fc600078e00ff */
[CC--:B------:R-:W-:Y:S02]  /*d970*/  ISETP.GE.U32.AND P0, PT, R6.reuse, R9.reuse, PT ;  /* 0x000000090600720c */ /* 0x0c0fe40003f06070 */
[----:B------:R-:W-:Y:S02]  /*d980*/  VIADDMNMX R6, R6, -R9, 0xb9600000, !PT ;  /* 0xb960000006067446 */ /* 0x000fe40007800909 */
[----:B------:R-:W-:Y:S02]  /*d990*/  SEL R7, R7, 0x63400000, !P0 ;  /* 0x6340000007077807 */ /* 0x000fe40004000000 */
[----:B------:R-:W-:-:S05]  /*d9a0*/  VIMNMX R6, PT, PT, R6, 0x46a00000, PT ;  /* 0x46a0000006067848 */ /* 0x000fca0003fe0100 */
[----:B------:R-:W-:-:S05]  /*d9b0*/  IMAD.IADD R6, R6, 0x1, -R7 ;  /* 0x0000000106067824 */ /* 0x000fca00078e0a07 */
[----:B------:R-:W-:-:S06]  /*d9c0*/  IADD3 R9, PT, PT, R6, 0x7fe00000, RZ ;  /* 0x7fe0000006097810 */ /* 0x000fcc0007ffe0ff */
[----:B------:R-:W-:-:S10]  /*d9d0*/  DMUL R40, R36, R8 ;  /* 0x0000000824287228 */ /* 0x000fd40000000000 */
[----:B------:R-:W-:-:S13]  /*d9e0*/  FSETP.GTU.AND P0, PT, |R41|, 1.469367938527859385e-39, PT ;  /* 0x001000002900780b */ /* 0x000fda0003f0c200 */
[----:B------:R-:W-:Y:S05]  /*d9f0*/  @P0 BRA `(.L_x_227) ;  /* 0x0000000000a80947 */ /* 0x000fea0003800000 */
[----:B------:R-:W-:-:S06]  /*da00*/  DFMA R32, R36, -R32, R38 ;  /* 0x800000202420722b */ /* 0x000fcc0000000026 */
[----:B------:R-:W-:-:S04]  /*da10*/  MOV R32, RZ ;  /* 0x000000ff00207202 */ /* 0x000fc80000000f00 */
[C---:B------:R-:W-:Y:S02]  /*da20*/  FSETP.NEU.AND P0, PT, R33.reuse, RZ, PT ;  /* 0x000000ff2100720b */ /* 0x040fe40003f0d000 */
[----:B------:R-:W-:-:S04]  /*da30*/  LOP3.LUT R12, R33, 0x80000000, R13, 0x48, !PT ;  /* 0x80000000210c7812 */ /* 0x000fc800078e480d */
[----:B------:R-:W-:-:S07]  /*da40*/  LOP3.LUT R33, R12, R9, RZ, 0xfc, !PT ;  /* 0x000000090c217212 */ /* 0x000fce00078efcff */
[----:B------:R-:W-:Y:S05]  /*da50*/  @!P0 BRA `(.L_x_227) ;  /* 0x0000000000908947 */ /* 0x000fea0003800000 */
[----:B------:R-:W-:Y:S01]  /*da60*/  IMAD.MOV R9, RZ, RZ, -R6 ;  /* 0x000000ffff097224 */ /* 0x000fe200078e0a06 */
[----:B------:R-:W-:Y:S02]  /*da70*/  MOV R8, RZ ;  /* 0x000000ff00087202 */ /* 0x000fe40000000f00 */
[----:B------:R-:W-:-:S04]  /*da80*/  IADD3 R6, PT, PT, -R6, -0x43300000, RZ ;  /* 0xbcd0000006067810 */ /* 0x000fc80007ffe1ff */
[----:B------:R-:W-:Y:S02]  /*da90*/  DFMA R8, R40, -R8, R36 ;  /* 0x800000082808722b */ /* 0x000fe40000000024 */
[----:B------:R-:W-:-:S08]  /*daa0*/  DMUL.RP R36, R36, R32 ;  /* 0x0000002024247228 */ /* 0x000fd00000008000 */
[----:B------:R-:W-:Y:S02]  /*dab0*/  FSETP.NEU.AND P0, PT, |R9|, R6, PT ;  /* 0x000000060900720b */ /* 0x000fe40003f0d200 */
[----:B------:R-:W-:Y:S02]  /*dac0*/  LOP3.LUT R12, R37, R12, RZ, 0x3c, !PT ;  /* 0x0000000c250c7212 */ /* 0x000fe400078e3cff */
[----:B------:R-:W-:Y:S02]  /*dad0*/  FSEL R6, R36, R40, !P0 ;  /* 0x0000002824067208 */ /* 0x000fe40004000000 */
[----:B------:R-:W-:-:S03]  /*dae0*/  FSEL R7, R12, R41, !P0 ;  /* 0x000000290c077208 */ /* 0x000fc60004000000 */
[----:B------:R-:W-:Y:S01]  /*daf0*/  IMAD.MOV.U32 R40, RZ, RZ, R6 ;  /* 0x000000ffff287224 */ /* 0x000fe200078e0006 */
[----:B------:R-:W-:Y:S01]  /*db00*/  MOV R41, R7 ;  /* 0x0000000700297202 */ /* 0x000fe20000000f00 */
[----:B------:R-:W-:Y:S06]  /*db10*/  BRA `(.L_x_227) ;  /* 0x0000000000607947 */ /* 0x000fec0003800000 */
.L_x_226:
[----:B------:R-:W-:-:S14]  /*db20*/  DSETP.NAN.AND P0, PT, R34, R34, PT ;  /* 0x000000222200722a */ /* 0x000fdc0003f08000 */
[----:B------:R-:W-:Y:S05]  /*db30*/  @P0 BRA `(.L_x_228) ;  /* 0x00000000004c0947 */ /* 0x000fea0003800000 */
[----:B------:R-:W-:-:S14]  /*db40*/  DSETP.NAN.AND P0, PT, R12, R12, PT ;  /* 0x0000000c0c00722a */ /* 0x000fdc0003f08000 */
[----:B------:R-:W-:Y:S05]  /*db50*/  @P0 BRA `(.L_x_229) ;  /* 0x0000000000340947 */ /* 0x000fea0003800000 */
[----:B------:R-:W-:Y:S01]  /*db60*/  ISETP.NE.AND P0, PT, R8, R9, PT ;  /* 0x000000090800720c */ /* 0x000fe20003f05270 */
[----:B------:R-:W-:Y:S01]  /*db70*/  IMAD.MOV.U32 R40, RZ, RZ, 0x0 ;  /* 0x00000000ff287424 */ /* 0x000fe200078e00ff */
[----:B------:R-:W-:-:S11]  /*db80*/  MOV R41, 0xfff80000 ;  /* 0xfff8000000297802 */ /* 0x000fd60000000f00 */
[----:B------:R-:W-:Y:S05]  /*db90*/  @!P0 BRA `(.L_x_227) ;  /* 0x0000000000408947 */ /* 0x000fea0003800000 */
[----:B------:R-:W-:Y:S02]  /*dba0*/  ISETP.NE.AND P0, PT, R8, 0x7ff00000, PT ;  /* 0x7ff000000800780c */ /* 0x000fe40003f05270 */
[----:B------:R-:W-:Y:S02]  /*dbb0*/  LOP3.LUT R13, R35, 0x80000000, R13, 0x48, !PT ;  /* 0x80000000230d7812 */ /* 0x000fe400078e480d */
[----:B------:R-:W-:-:S13]  /*dbc0*/  ISETP.EQ.OR P0, PT, R9, RZ, !P0 ;  /* 0x000000ff0900720c */ /* 0x000fda0004702670 */
[----:B------:R-:W-:Y:S01]  /*dbd0*/  @P0 LOP3.LUT R6, R13, 0x7ff00000, RZ, 0xfc, !PT ;  /* 0x7ff000000d060812 */ /* 0x000fe200078efcff */
[----:B------:R-:W-:Y:S01]  /*dbe0*/  @!P0 IMAD.MOV.U32 R40, RZ, RZ, RZ ;  /* 0x000000ffff288224 */ /* 0x000fe200078e00ff */
[----:B------:R-:W-:Y:S01]  /*dbf0*/  @!P0 MOV R41, R13 ;  /* 0x0000000d00298202 */ /* 0x000fe20000000f00 */
[----:B------:R-:W-:Y:S01]  /*dc00*/  @P0 IMAD.MOV.U32 R40, RZ, RZ, RZ ;  /* 0x000000ffff280224 */ /* 0x000fe200078e00ff */
[----:B------:R-:W-:Y:S01]  /*dc10*/  @P0 MOV R41, R6 ;  /* 0x0000000600290202 */ /* 0x000fe20000000f00 */
[----:B------:R-:W-:Y:S06]  /*dc20*/  BRA `(.L_x_227) ;  /* 0x00000000001c7947 */ /* 0x000fec0003800000 */
.L_x_229:
[----:B------:R-:W-:Y:S01]  /*dc30*/  LOP3.LUT R7, R13, 0x80000, RZ, 0xfc, !PT ;  /* 0x000800000d077812 */ /* 0x000fe200078efcff */
[----:B------:R-:W-:-:S03]  /*dc40*/  IMAD.MOV.U32 R40, RZ, RZ, R12 ;  /* 0x000000ffff287224 */ /* 0x000fc600078e000c */
[----:B------:R-:W-:Y:S01]  /*dc50*/  MOV R41, R7 ;  /* 0x0000000700297202 */ /* 0x000fe20000000f00 */
[----:B------:R-:W-:Y:S06]  /*dc60*/  BRA `(.L_x_227) ;  /* 0x00000000000c7947 */ /* 0x000fec0003800000 */
.L_x_228:
[----:B------:R-:W-:Y:S01]  /*dc70*/  LOP3.LUT R7, R35, 0x80000, RZ, 0xfc, !PT ;  /* 0x0008000023077812 */ /* 0x000fe200078efcff */
[----:B------:R-:W-:-:S03]  /*dc80*/  IMAD.MOV.U32 R40, RZ, RZ, R34 ;  /* 0x000000ffff287224 */ /* 0x000fc600078e0022 */
[----:B------:R-:W-:-:S07]  /*dc90*/  MOV R41, R7 ;  /* 0x0000000700297202 */ /* 0x000fce0000000f00 */
.L_x_227:
[----:B------:R-:W-:Y:S05]  /*dca0*/  BSYNC.RECONVERGENT B0 ;  /* 0x0000000000007941 */ /* 0x000fea0003800200 */
.L_x_225:
[----:B------:R-:W-:Y:S02]  /*dcb0*/  HFMA2 R9, -RZ, RZ, 0, 0 ;  /* 0x00000000ff097431 */ /* 0x000fe400000001ff */
[----:B------:R-:W-:Y:S01]  /*dcc0*/  IMAD.MOV.U32 R8, RZ, RZ, R4 ;  /* 0x000000ffff087224 */ /* 0x000fe200078e0004 */
[----:B------:R-:W-:Y:S01]  /*dcd0*/  MOV R7, R41 ;  /* 0x0000002900077202 */ /* 0x000fe20000000f00 */
[----:B------:R-:W-:Y:S02]  /*dce0*/  IMAD.MOV.U32 R6, RZ, RZ, R40 ;  /* 0x000000ffff067224 */ /* 0x000fe400078e0028 */
[----:B------:R-:W-:Y:S05]  /*dcf0*/  RET.REL.NODEC R8 `(_Z15streamingKernelPdS_S_S_S_S_S_S_S_S_S_S_dddiid) ;  /* 0xffffff2008c07950 */ /* 0x000fea0003c3ffff */
.L_x_230:
        /* <DEDUP_REMOVED lines=16> */
.L_x_231:


//--------------------- .nv.shared.reserved.0     --------------------------
	.section	.nv.shared.reserved.0,"aw",@nobits
	.weak		__nv_reservedSMEM_offset_0_alias
	.size		__nv_reservedSMEM_offset_0_alias, 0, 64
	.other		__nv_reservedSMEM_offset_0_alias,@"STO_CUDA_RESERVED_SHARED STV_DEFAULT"
__nv_reservedSMEM_offset_0_alias:
	.zero		0
	.zero		64


//--------------------- .nv.constant0._Z10lineKernelPdS_S_S_S_S_S_S_S_S_S_S_ii --------------------------
	.section	.nv.constant0._Z10lineKernelPdS_S_S_S_S_S_S_S_S_S_S_ii,"a",@progbits
	.sectionflags	@""
	.align	4
.nv.constant0._Z10lineKernelPdS_S_S_S_S_S_S_S_S_S_S_ii:
	.zero		1000


//--------------------- .nv.constant0._Z15streamingKernelPdS_S_S_S_S_S_S_S_S_S_S_dddiid --------------------------
	.section	.nv.constant0._Z15streamingKernelPdS_S_S_S_S_S_S_S_S_S_S_dddiid,"a",@progbits
	.sectionflags	@""
	.align	4
.nv.constant0._Z15streamingKernelPdS_S_S_S_S_S_S_S_S_S_S_dddiid:
	.zero		1032


//--------------------- SYMBOLS --------------------------

	.type		.nv.reservedSmem.offset0,@object
	.size		.nv.reservedSmem.offset0,0x4
